//
// Generated by NVIDIA NVVM Compiler
//
// Compiler Build ID: CL-36424714
// Cuda compilation tools, release 13.0, V13.0.88
// Based on NVVM 20.0.0
//

.version 9.0
.target sm_100
.address_size 64

	// .globl	_Z7computefiffffffffffffffffffffffffPffff
.extern .func  (.param .b32 func_retval0) vprintf
(
	.param .b64 vprintf_param_0,
	.param .b64 vprintf_param_1
)
;
.global .align 1 .b8 $str[7] = {37, 46, 49, 55, 103, 10};
.global .align 4 .b8 __cudart_i2opi_f[24] = {65, 144, 67, 60, 153, 149, 98, 219, 192, 221, 52, 245, 209, 87, 39, 252, 41, 21, 68, 78, 110, 131, 249, 162};

.visible .entry _Z7computefiffffffffffffffffffffffffPffff(
	.param .f32 _Z7computefiffffffffffffffffffffffffPffff_param_0,
	.param .u32 _Z7computefiffffffffffffffffffffffffPffff_param_1,
	.param .f32 _Z7computefiffffffffffffffffffffffffPffff_param_2,
	.param .f32 _Z7computefiffffffffffffffffffffffffPffff_param_3,
	.param .f32 _Z7computefiffffffffffffffffffffffffPffff_param_4,
	.param .f32 _Z7computefiffffffffffffffffffffffffPffff_param_5,
	.param .f32 _Z7computefiffffffffffffffffffffffffPffff_param_6,
	.param .f32 _Z7computefiffffffffffffffffffffffffPffff_param_7,
	.param .f32 _Z7computefiffffffffffffffffffffffffPffff_param_8,
	.param .f32 _Z7computefiffffffffffffffffffffffffPffff_param_9,
	.param .f32 _Z7computefiffffffffffffffffffffffffPffff_param_10,
	.param .f32 _Z7computefiffffffffffffffffffffffffPffff_param_11,
	.param .f32 _Z7computefiffffffffffffffffffffffffPffff_param_12,
	.param .f32 _Z7computefiffffffffffffffffffffffffPffff_param_13,
	.param .f32 _Z7computefiffffffffffffffffffffffffPffff_param_14,
	.param .f32 _Z7computefiffffffffffffffffffffffffPffff_param_15,
	.param .f32 _Z7computefiffffffffffffffffffffffffPffff_param_16,
	.param .f32 _Z7computefiffffffffffffffffffffffffPffff_param_17,
	.param .f32 _Z7computefiffffffffffffffffffffffffPffff_param_18,
	.param .f32 _Z7computefiffffffffffffffffffffffffPffff_param_19,
	.param .f32 _Z7computefiffffffffffffffffffffffffPffff_param_20,
	.param .f32 _Z7computefiffffffffffffffffffffffffPffff_param_21,
	.param .f32 _Z7computefiffffffffffffffffffffffffPffff_param_22,
	.param .f32 _Z7computefiffffffffffffffffffffffffPffff_param_23,
	.param .f32 _Z7computefiffffffffffffffffffffffffPffff_param_24,
	.param .f32 _Z7computefiffffffffffffffffffffffffPffff_param_25,
	.param .u64 .ptr .align 1 _Z7computefiffffffffffffffffffffffffPffff_param_26,
	.param .f32 _Z7computefiffffffffffffffffffffffffPffff_param_27,
	.param .f32 _Z7computefiffffffffffffffffffffffffPffff_param_28,
	.param .f32 _Z7computefiffffffffffffffffffffffffPffff_param_29
)
{
	.local .align 8 .b8 	__local_depot0[40];
	.reg .b64 	%SP;
	.reg .b64 	%SPL;
	.reg .pred 	%p<30>;
	.reg .b32 	%r<91>;
	.reg .b32 	%f<162>;
	.reg .b64 	%rd<56>;
	.reg .b64 	%fd<6>;

	mov.u64 	%SPL, __local_depot0;
	cvta.local.u64 	%SP, %SPL;
	ld.param.f32 	%f161, [_Z7computefiffffffffffffffffffffffffPffff_param_0];
	ld.param.u32 	%r32, [_Z7computefiffffffffffffffffffffffffPffff_param_1];
	ld.param.f32 	%f39, [_Z7computefiffffffffffffffffffffffffPffff_param_2];
	ld.param.f32 	%f40, [_Z7computefiffffffffffffffffffffffffPffff_param_3];
	ld.param.f32 	%f15, [_Z7computefiffffffffffffffffffffffffPffff_param_4];
	ld.param.f32 	%f16, [_Z7computefiffffffffffffffffffffffffPffff_param_5];
	ld.param.f32 	%f17, [_Z7computefiffffffffffffffffffffffffPffff_param_6];
	ld.param.f32 	%f18, [_Z7computefiffffffffffffffffffffffffPffff_param_7];
	ld.param.f32 	%f19, [_Z7computefiffffffffffffffffffffffffPffff_param_8];
	ld.param.f32 	%f21, [_Z7computefiffffffffffffffffffffffffPffff_param_10];
	ld.param.f32 	%f26, [_Z7computefiffffffffffffffffffffffffPffff_param_15];
	ld.param.f32 	%f27, [_Z7computefiffffffffffffffffffffffffPffff_param_16];
	ld.param.f32 	%f28, [_Z7computefiffffffffffffffffffffffffPffff_param_17];
	ld.param.f32 	%f29, [_Z7computefiffffffffffffffffffffffffPffff_param_18];
	ld.param.f32 	%f30, [_Z7computefiffffffffffffffffffffffffPffff_param_19];
	ld.param.f32 	%f31, [_Z7computefiffffffffffffffffffffffffPffff_param_20];
	ld.param.f32 	%f32, [_Z7computefiffffffffffffffffffffffffPffff_param_21];
	ld.param.f32 	%f33, [_Z7computefiffffffffffffffffffffffffPffff_param_22];
	ld.param.f32 	%f34, [_Z7computefiffffffffffffffffffffffffPffff_param_23];
	ld.param.f32 	%f35, [_Z7computefiffffffffffffffffffffffffPffff_param_24];
	ld.param.u64 	%rd22, [_Z7computefiffffffffffffffffffffffffPffff_param_26];
	cvta.to.global.u64 	%rd1, %rd22;
	add.u64 	%rd2, %SPL, 0;
	add.f32 	%f41, %f40, 0f00000515;
	fma.rn.f32 	%f42, %f39, %f41, 0fFB83AF7A;
	setp.ltu.f32 	%p1, %f161, %f42;
	@%p1 bra 	$L__BB0_29;
	div.rn.f32 	%f43, %f15, 0f84101E3B;
	div.rn.f32 	%f44, %f43, %f16;
	setp.neu.f32 	%p2, %f161, %f44;
	@%p2 bra 	$L__BB0_29;
	mov.f32 	%f45, 0f80000000;
	div.rn.f32 	%f46, %f45, %f17;
	fma.rn.f32 	%f47, %f18, %f19, 0f80000008;
	fma.rn.f32 	%f48, %f47, 0f3BBB989D, 0f3F000000;
	cvt.sat.f32.f32 	%f49, %f48;
	mov.f32 	%f50, 0f4B400001;
	mov.f32 	%f51, 0f437C0000;
	fma.rm.f32 	%f52, %f49, %f51, %f50;
	add.f32 	%f53, %f52, 0fCB40007F;
	neg.f32 	%f54, %f53;
	fma.rn.f32 	%f55, %f47, 0f3FB8AA3B, %f54;
	fma.rn.f32 	%f56, %f47, 0f32A57060, %f55;
	mov.b32 	%r33, %f52;
	shl.b32 	%r34, %r33, 23;
	mov.b32 	%f57, %r34;
	ex2.approx.ftz.f32 	%f58, %f56;
	fma.rn.f32 	%f59, %f58, %f57, %f46;
	setp.gtu.f32 	%p3, %f161, %f59;
	@%p3 bra 	$L__BB0_29;
	ld.param.f32 	%f155, [_Z7computefiffffffffffffffffffffffffPffff_param_14];
	ld.param.f32 	%f154, [_Z7computefiffffffffffffffffffffffffPffff_param_13];
	ld.param.f32 	%f153, [_Z7computefiffffffffffffffffffffffffPffff_param_12];
	ld.param.f32 	%f152, [_Z7computefiffffffffffffffffffffffffPffff_param_11];
	ld.param.f32 	%f151, [_Z7computefiffffffffffffffffffffffffPffff_param_9];
	mul.f32 	%f60, %f151, %f21;
	div.rn.f32 	%f61, %f60, 0f00000000;
	div.rn.f32 	%f62, %f152, %f153;
	add.f32 	%f63, %f154, 0f80000089;
	add.f32 	%f64, %f155, %f26;
	sub.f32 	%f65, %f63, %f64;
	sub.f32 	%f66, %f62, %f65;
	cvt.rpi.f32.f32 	%f67, %f66;
	mov.f32 	%f68, 0f8263CFEF;
	div.rn.f32 	%f69, %f68, %f67;
	add.f32 	%f70, %f61, %f69;
	add.f32 	%f160, %f161, %f70;
	mul.f32 	%f71, %f27, %f28;
	mov.f32 	%f72, 0f9E793F1B;
	div.rn.f32 	%f2, %f72, %f71;
	mul.f32 	%f73, %f2, 0f3F22F983;
	cvt.rni.s32.f32 	%r84, %f73;
	cvt.rn.f32.s32 	%f74, %r84;
	fma.rn.f32 	%f75, %f74, 0fBFC90FDA, %f2;
	fma.rn.f32 	%f76, %f74, 0fB3A22168, %f75;
	fma.rn.f32 	%f159, %f74, 0fA7C234C5, %f76;
	abs.f32 	%f4, %f2;
	setp.ltu.f32 	%p4, %f4, 0f47CE4780;
	@%p4 bra 	$L__BB0_11;
	setp.neu.f32 	%p5, %f4, 0f7F800000;
	@%p5 bra 	$L__BB0_6;
	mov.f32 	%f79, 0f00000000;
	mul.rn.f32 	%f159, %f2, %f79;
	mov.b32 	%r84, 0;
	bra.uni 	$L__BB0_11;
$L__BB0_6:
	mov.b32 	%r2, %f2;
	shl.b32 	%r36, %r2, 8;
	or.b32  	%r3, %r36, -2147483648;
	mov.b64 	%rd50, 0;
	mov.b32 	%r81, 0;
	mov.u64 	%rd48, __cudart_i2opi_f;
	mov.u64 	%rd49, %rd2;
$L__BB0_7:
	.pragma "nounroll";
	ld.global.nc.u32 	%r37, [%rd48];
	mad.wide.u32 	%rd26, %r37, %r3, %rd50;
	shr.u64 	%rd50, %rd26, 32;
	st.local.u32 	[%rd49], %rd26;
	add.s32 	%r81, %r81, 1;
	add.s64 	%rd49, %rd49, 4;
	add.s64 	%rd48, %rd48, 4;
	setp.ne.s32 	%p6, %r81, 6;
	@%p6 bra 	$L__BB0_7;
	shr.u32 	%r38, %r2, 23;
	st.local.u32 	[%rd2+24], %rd50;
	and.b32  	%r6, %r38, 31;
	and.b32  	%r39, %r38, 224;
	add.s32 	%r40, %r39, -128;
	shr.u32 	%r41, %r40, 5;
	mul.wide.u32 	%rd27, %r41, 4;
	sub.s64 	%rd9, %rd2, %rd27;
	ld.local.u32 	%r82, [%rd9+24];
	ld.local.u32 	%r83, [%rd9+20];
	setp.eq.s32 	%p7, %r6, 0;
	@%p7 bra 	$L__BB0_10;
	shf.l.wrap.b32 	%r82, %r83, %r82, %r6;
	ld.local.u32 	%r42, [%rd9+16];
	shf.l.wrap.b32 	%r83, %r42, %r83, %r6;
$L__BB0_10:
	shr.u32 	%r43, %r82, 30;
	shf.l.wrap.b32 	%r44, %r83, %r82, 2;
	shl.b32 	%r45, %r83, 2;
	shr.u32 	%r46, %r44, 31;
	add.s32 	%r47, %r46, %r43;
	neg.s32 	%r48, %r47;
	setp.lt.s32 	%p8, %r2, 0;
	selp.b32 	%r84, %r48, %r47, %p8;
	xor.b32  	%r49, %r44, %r2;
	shr.s32 	%r50, %r44, 31;
	xor.b32  	%r51, %r50, %r44;
	xor.b32  	%r52, %r50, %r45;
	cvt.u64.u32 	%rd28, %r51;
	shl.b64 	%rd29, %rd28, 32;
	cvt.u64.u32 	%rd30, %r52;
	or.b64  	%rd31, %rd29, %rd30;
	cvt.rn.f64.s64 	%fd1, %rd31;
	mul.f64 	%fd2, %fd1, 0d3BF921FB54442D19;
	cvt.rn.f32.f64 	%f77, %fd2;
	neg.f32 	%f78, %f77;
	setp.lt.s32 	%p9, %r49, 0;
	selp.f32 	%f159, %f78, %f77, %p9;
$L__BB0_11:
	mul.rn.f32 	%f80, %f159, %f159;
	and.b32  	%r54, %r84, 1;
	setp.eq.b32 	%p10, %r54, 1;
	selp.f32 	%f81, 0f3F800000, %f159, %p10;
	fma.rn.f32 	%f82, %f80, %f81, 0f00000000;
	fma.rn.f32 	%f83, %f80, 0f37CBAC00, 0fBAB607ED;
	selp.f32 	%f84, %f83, 0fB94D4153, %p10;
	selp.f32 	%f85, 0f3D2AAABB, 0f3C0885E4, %p10;
	fma.rn.f32 	%f86, %f84, %f80, %f85;
	selp.f32 	%f87, 0fBEFFFFFF, 0fBE2AAAA8, %p10;
	fma.rn.f32 	%f88, %f86, %f80, %f87;
	fma.rn.f32 	%f89, %f88, %f82, %f81;
	and.b32  	%r55, %r84, 2;
	setp.eq.s32 	%p11, %r55, 0;
	mov.f32 	%f90, 0f00000000;
	sub.f32 	%f91, %f90, %f89;
	selp.f32 	%f92, %f89, %f91, %p11;
	add.f32 	%f93, %f92, 0fD01CCA3F;
	abs.f32 	%f94, %f93;
	fma.rn.f32 	%f95, %f94, 0fBF000000, 0f3F000000;
	rsqrt.approx.ftz.f32 	%f96, %f95;
	mul.f32 	%f97, %f96, %f95;
	mul.f32 	%f98, %f96, 0fBF000000;
	fma.rn.f32 	%f99, %f97, %f98, 0f3F000000;
	fma.rn.f32 	%f100, %f97, %f99, %f97;
	setp.eq.f32 	%p12, %f94, 0f3F800000;
	selp.f32 	%f101, 0f00000000, %f100, %p12;
	setp.gt.f32 	%p13, %f94, 0f3F0F5C29;
	selp.f32 	%f102, %f101, %f94, %p13;
	copysign.f32 	%f103, %f93, %f102;
	mul.f32 	%f104, %f103, %f103;
	fma.rn.f32 	%f105, %f104, 0f3D10ECEF, 0f3C8B1ABB;
	fma.rn.f32 	%f106, %f105, %f104, 0f3CFC028C;
	fma.rn.f32 	%f107, %f106, %f104, 0f3D372139;
	fma.rn.f32 	%f108, %f107, %f104, 0f3D9993DB;
	fma.rn.f32 	%f109, %f108, %f104, 0f3E2AAAC6;
	mul.f32 	%f110, %f104, %f109;
	fma.rn.f32 	%f111, %f110, %f103, %f103;
	neg.f32 	%f112, %f111;
	selp.f32 	%f113, %f111, %f112, %p13;
	fma.rn.f32 	%f114, 0f3F6EE581, 0f3FD774EB, %f113;
	setp.gt.f32 	%p14, %f93, 0f3F0F5C29;
	selp.f32 	%f115, %f111, %f114, %p14;
	add.f32 	%f116, %f115, %f115;
	selp.f32 	%f117, %f116, %f115, %p13;
	abs.f32 	%f118, %f117;
	setp.neu.f32 	%p15, %f160, %f118;
	@%p15 bra 	$L__BB0_15;
	mov.f32 	%f119, 0fFF800000;
	sub.f32 	%f120, %f119, %f30;
	add.f32 	%f121, %f120, %f31;
	mul.f32 	%f8, %f29, %f121;
	mov.b64 	%rd53, 0;
	mov.b32 	%r85, 0;
	mov.u64 	%rd51, __cudart_i2opi_f;
	mov.u64 	%rd52, %rd2;
$L__BB0_13:
	.pragma "nounroll";
	ld.global.nc.u32 	%r57, [%rd51];
	mov.b32 	%r58, -709010176;
	mad.wide.u32 	%rd34, %r57, %r58, %rd53;
	shr.u64 	%rd53, %rd34, 32;
	st.local.u32 	[%rd52], %rd34;
	add.s32 	%r85, %r85, 1;
	add.s64 	%rd52, %rd52, 4;
	add.s64 	%rd51, %rd51, 4;
	setp.ne.s32 	%p16, %r85, 6;
	@%p16 bra 	$L__BB0_13;
	ld.local.u32 	%r59, [%rd2+12];
	ld.local.u32 	%r60, [%rd2+8];
	shf.l.wrap.b32 	%r61, %r60, %r59, 22;
	ld.local.u32 	%r62, [%rd2+4];
	shf.l.wrap.b32 	%r63, %r62, %r60, 22;
	shr.u32 	%r64, %r61, 30;
	shf.l.wrap.b32 	%r65, %r63, %r61, 2;
	shl.b32 	%r66, %r63, 2;
	shr.s32 	%r67, %r65, 31;
	sub.s32 	%r68, %r67, %r64;
	xor.b32  	%r69, %r67, %r65;
	xor.b32  	%r70, %r67, %r66;
	cvt.u64.u32 	%rd35, %r69;
	shl.b64 	%rd36, %rd35, 32;
	cvt.u64.u32 	%rd37, %r70;
	or.b64  	%rd38, %rd36, %rd37;
	cvt.rn.f64.s64 	%fd3, %rd38;
	mul.f64 	%fd4, %fd3, 0d3BF921FB54442D19;
	cvt.rn.f32.f64 	%f122, %fd4;
	neg.f32 	%f123, %f122;
	setp.lt.s32 	%p17, %r65, 0;
	selp.f32 	%f124, %f122, %f123, %p17;
	add.s32 	%r71, %r68, 1;
	mul.rn.f32 	%f125, %f124, %f124;
	and.b32  	%r72, %r68, 1;
	setp.eq.b32 	%p18, %r72, 1;
	selp.f32 	%f126, %f124, 0f3F800000, %p18;
	fma.rn.f32 	%f127, %f125, %f126, 0f00000000;
	fma.rn.f32 	%f128, %f125, 0f37CBAC00, 0fBAB607ED;
	selp.f32 	%f129, 0fB94D4153, %f128, %p18;
	selp.f32 	%f130, 0f3C0885E4, 0f3D2AAABB, %p18;
	fma.rn.f32 	%f131, %f129, %f125, %f130;
	selp.f32 	%f132, 0fBE2AAAA8, 0fBEFFFFFF, %p18;
	fma.rn.f32 	%f133, %f131, %f125, %f132;
	fma.rn.f32 	%f134, %f133, %f127, %f126;
	and.b32  	%r73, %r71, 2;
	setp.eq.s32 	%p19, %r73, 0;
	mov.f32 	%f135, 0f00000000;
	sub.f32 	%f136, %f135, %f134;
	selp.f32 	%f137, %f134, %f136, %p19;
	sub.f32 	%f138, %f137, %f32;
	mov.f32 	%f139, 0fF8577E9F;
	sub.f32 	%f140, %f139, %f8;
	add.f32 	%f160, %f140, %f138;
$L__BB0_15:
	ld.param.f32 	%f156, [_Z7computefiffffffffffffffffffffffffPffff_param_25];
	mov.f32 	%f141, 0fA53B332A;
	sub.f32 	%f142, %f141, %f34;
	fma.rn.f32 	%f143, %f35, 0f6E0AB885, %f142;
	sub.f32 	%f144, %f33, %f143;
	setp.le.f32 	%p20, %f160, %f144;
	add.f32 	%f145, %f156, 0fF8186F5F;
	add.f32 	%f146, %f145, 0f000003AF;
	add.f32 	%f147, %f146, 0fF85E0702;
	selp.f32 	%f161, %f147, %f160, %p20;
	setp.lt.s32 	%p21, %r32, 1;
	@%p21 bra 	$L__BB0_29;
	and.b32  	%r17, %r32, 15;
	setp.lt.u32 	%p22, %r32, 16;
	mov.b32 	%r88, 0;
	@%p22 bra 	$L__BB0_19;
	and.b32  	%r88, %r32, 2147483632;
	neg.s32 	%r86, %r88;
	add.s64 	%rd54, %rd1, 32;
$L__BB0_18:
	.pragma "nounroll";
	mov.b32 	%r75, 8;
	st.global.u32 	[%rd54+-32], %r75;
	st.global.u32 	[%rd54+-28], %r75;
	st.global.u32 	[%rd54+-24], %r75;
	st.global.u32 	[%rd54+-20], %r75;
	st.global.u32 	[%rd54+-16], %r75;
	st.global.u32 	[%rd54+-12], %r75;
	st.global.u32 	[%rd54+-8], %r75;
	st.global.u32 	[%rd54+-4], %r75;
	st.global.u32 	[%rd54], %r75;
	st.global.u32 	[%rd54+4], %r75;
	st.global.u32 	[%rd54+8], %r75;
	st.global.u32 	[%rd54+12], %r75;
	st.global.u32 	[%rd54+16], %r75;
	st.global.u32 	[%rd54+20], %r75;
	st.global.u32 	[%rd54+24], %r75;
	st.global.u32 	[%rd54+28], %r75;
	add.s32 	%r86, %r86, 16;
	add.s64 	%rd54, %rd54, 64;
	setp.ne.s32 	%p23, %r86, 0;
	@%p23 bra 	$L__BB0_18;
$L__BB0_19:
	setp.eq.s32 	%p24, %r17, 0;
	@%p24 bra 	$L__BB0_28;
	and.b32  	%r23, %r32, 7;
	setp.lt.u32 	%p25, %r17, 8;
	@%p25 bra 	$L__BB0_22;
	mul.wide.u32 	%rd39, %r88, 4;
	add.s64 	%rd40, %rd1, %rd39;
	mov.b32 	%r76, 8;
	st.global.u32 	[%rd40], %r76;
	st.global.u32 	[%rd40+4], %r76;
	st.global.u32 	[%rd40+8], %r76;
	st.global.u32 	[%rd40+12], %r76;
	st.global.u32 	[%rd40+16], %r76;
	st.global.u32 	[%rd40+20], %r76;
	st.global.u32 	[%rd40+24], %r76;
	st.global.u32 	[%rd40+28], %r76;
	add.s32 	%r88, %r88, 8;
$L__BB0_22:
	setp.eq.s32 	%p26, %r23, 0;
	@%p26 bra 	$L__BB0_28;
	and.b32  	%r26, %r32, 3;
	setp.lt.u32 	%p27, %r23, 4;
	@%p27 bra 	$L__BB0_25;
	mul.wide.u32 	%rd41, %r88, 4;
	add.s64 	%rd42, %rd1, %rd41;
	mov.b32 	%r77, 8;
	st.global.u32 	[%rd42], %r77;
	st.global.u32 	[%rd42+4], %r77;
	st.global.u32 	[%rd42+8], %r77;
	st.global.u32 	[%rd42+12], %r77;
	add.s32 	%r88, %r88, 4;
$L__BB0_25:
	setp.eq.s32 	%p28, %r26, 0;
	@%p28 bra 	$L__BB0_28;
	mul.wide.u32 	%rd43, %r88, 4;
	add.s64 	%rd55, %rd1, %rd43;
	neg.s32 	%r90, %r26;
$L__BB0_27:
	.pragma "nounroll";
	mov.b32 	%r78, 8;
	st.global.u32 	[%rd55], %r78;
	add.s64 	%rd55, %rd55, 4;
	add.s32 	%r90, %r90, 1;
	setp.ne.s32 	%p29, %r90, 0;
	@%p29 bra 	$L__BB0_27;
$L__BB0_28:
	ld.param.f32 	%f158, [_Z7computefiffffffffffffffffffffffffPffff_param_29];
	ld.param.f32 	%f157, [_Z7computefiffffffffffffffffffffffffPffff_param_28];
	mov.f32 	%f148, 0f9997607A;
	div.rn.f32 	%f149, %f148, %f157;
	sub.f32 	%f150, %f149, %f158;
	add.f32 	%f161, %f150, 0f0000046F;
$L__BB0_29:
	add.u64 	%rd44, %SP, 32;
	add.u64 	%rd45, %SPL, 32;
	cvt.f64.f32 	%fd5, %f161;
	st.local.f64 	[%rd45], %fd5;
	mov.u64 	%rd46, $str;
	cvta.global.u64 	%rd47, %rd46;
	{ // callseq 0, 0
	.param .b64 param0;
	st.param.b64 	[param0], %rd47;
	.param .b64 param1;
	st.param.b64 	[param1], %rd44;
	.param .b32 retval0;
	call.uni (retval0), 
	vprintf, 
	(
	param0, 
	param1
	);
	ld.param.b32 	%r79, [retval0];
	} // callseq 0
	ret;

}


// ===== COMPILED SASS (sm_100) =====

	.target	sm_100

	.elftype	@"ET_EXEC"


//--------------------- .note.nv.tkinfo           --------------------------
	.section	.note.nv.tkinfo,"",@"SHT_NOTE"
	.sectionflags	@"SHF_NOTE_NV_TKINFO"
	.tkinfo
        /*0018*/ 	.word	0x00000002
        /*0030*/ 	.string	""
        /*0030*/ 	.string	"ptxas"
        /*0030*/ 	.string	"Cuda compilation tools, release 13.0, V13.0.88"
        /*0030*/ 	.string	"Build cuda_13.0.r13.0/compiler.36424714_0"
        /*0030*/ 	.string	"-arch sm_100 -m 64 "



//--------------------- .note.nv.cuinfo           --------------------------
	.section	.note.nv.cuinfo,"",@"SHT_NOTE"
	.sectionflags	@"SHF_NOTE_NV_CUINFO"
        /*0018*/ 	.short	0x0002
        /*001a*/ 	.short	0x0064
        /*001c*/ 	.short	0x0082
	.zero		2


//--------------------- .nv.info                  --------------------------
	.section	.nv.info,"",@"SHT_CUDA_INFO"
	.align	4


	//----- nvinfo : EIATTR_REGCOUNT
	.align		4
        /*0000*/ 	.byte	0x04, 0x2f
        /*0002*/ 	.short	(.L_3 - .L_2)
	.align		4
.L_2:
        /*0004*/ 	.word	index@(_Z7computefiffffffffffffffffffffffffPffff)
        /*0008*/ 	.word	0x00000018


	//----- nvinfo : EIATTR_FRAME_SIZE
	.align		4
.L_3:
        /*000c*/ 	.byte	0x04, 0x11
        /*000e*/ 	.short	(.L_5 - .L_4)
	.align		4
.L_4:
        /*0010*/ 	.word	index@($__internal_0_$__cuda_sm3x_div_rn_noftz_f32_slowpath)
        /*0014*/ 	.word	0x00000028


	//----- nvinfo : EIATTR_FRAME_SIZE
	.align		4
.L_5:
        /*0018*/ 	.byte	0x04, 0x11
        /*001a*/ 	.short	(.L_7 - .L_6)
	.align		4
.L_6:
        /*001c*/ 	.word	index@(_Z7computefiffffffffffffffffffffffffPffff)
        /*0020*/ 	.word	0x00000028


	//----- nvinfo : EIATTR_MIN_STACK_SIZE
	.align		4
.L_7:
        /*0024*/ 	.byte	0x04, 0x12
        /*0026*/ 	.short	(.L_9 - .L_8)
	.align		4
.L_8:
        /*0028*/ 	.word	index@(_Z7computefiffffffffffffffffffffffffPffff)
        /*002c*/ 	.word	0x00000028
.L_9:


//--------------------- .nv.compat                --------------------------
	.section	.nv.compat,"",@"SHT_CUDA_COMPAT_INFO"
	.align	4
        /*0000*/ 	.byte	0x02, 0x09, 0x00, 0x00, 0x02, 0x02, 0x01, 0x00, 0x02, 0x05, 0x05, 0x00, 0x03, 0x07, 0x01, 0x01
        /*0010*/ 	.byte	0x02, 0x03, 0x00, 0x00, 0x02, 0x06, 0x01, 0x00, 0x04, 0x0b, 0x08, 0x00, 0x01, 0x00, 0x00, 0x00
        /*0020*/ 	.byte	0x00, 0x00, 0x00, 0x00


//--------------------- .nv.info._Z7computefiffffffffffffffffffffffffPffff --------------------------
	.section	.nv.info._Z7computefiffffffffffffffffffffffffPffff,"",@"SHT_CUDA_INFO"
	.sectionflags	@""
	.align	4


	//----- nvinfo : EIATTR_CUDA_API_VERSION
	.align		4
        /*0000*/ 	.byte	0x04, 0x37
        /*0002*/ 	.short	(.L_11 - .L_10)
.L_10:
        /*0004*/ 	.word	0x00000082


	//----- nvinfo : EIATTR_KPARAM_INFO
	.align		4
.L_11:
        /*0008*/ 	.byte	0x04, 0x17
        /*000a*/ 	.short	(.L_13 - .L_12)
.L_12:
        /*000c*/ 	.word	0x00000000
        /*0010*/ 	.short	0x001d
        /*0012*/ 	.short	0x0078
        /*0014*/ 	.byte	0x00, 0xf0, 0x11, 0x00


	//----- nvinfo : EIATTR_KPARAM_INFO
	.align		4
.L_13:
        /*0018*/ 	.byte	0x04, 0x17
        /*001a*/ 	.short	(.L_15 - .L_14)
.L_14:
        /*001c*/ 	.word	0x00000000
        /*0020*/ 	.short	0x001c
        /*0022*/ 	.short	0x0074
        /*0024*/ 	.byte	0x00, 0xf0, 0x11, 0x00


	//----- nvinfo : EIATTR_KPARAM_INFO
	.align		4
.L_15:
        /*0028*/ 	.byte	0x04, 0x17
        /*002a*/ 	.short	(.L_17 - .L_16)
.L_16:
        /*002c*/ 	.word	0x00000000
        /*0030*/ 	.short	0x001b
        /*0032*/ 	.short	0x0070
        /*0034*/ 	.byte	0x00, 0xf0, 0x11, 0x00


	//----- nvinfo : EIATTR_KPARAM_INFO
	.align		4
.L_17:
        /*0038*/ 	.byte	0x04, 0x17
        /*003a*/ 	.short	(.L_19 - .L_18)
.L_18:
        /*003c*/ 	.word	0x00000000
        /*0040*/ 	.short	0x001a
        /*0042*/ 	.short	0x0068
        /*0044*/ 	.byte	0x00, 0xf5, 0x21, 0x00


	//----- nvinfo : EIATTR_KPARAM_INFO
	.align		4
.L_19:
        /*0048*/ 	.byte	0x04, 0x17
        /*004a*/ 	.short	(.L_21 - .L_20)
.L_20:
        /*004c*/ 	.word	0x00000000
        /*0050*/ 	.short	0x0019
        /*0052*/ 	.short	0x0064
        /*0054*/ 	.byte	0x00, 0xf0, 0x11, 0x00


	//----- nvinfo : EIATTR_KPARAM_INFO
	.align		4
.L_21:
        /*0058*/ 	.byte	0x04, 0x17
        /*005a*/ 	.short	(.L_23 - .L_22)
.L_22:
        /*005c*/ 	.word	0x00000000
        /*0060*/ 	.short	0x0018
        /*0062*/ 	.short	0x0060
        /*0064*/ 	.byte	0x00, 0xf0, 0x11, 0x00


	//----- nvinfo : EIATTR_KPARAM_INFO
	.align		4
.L_23:
        /*0068*/ 	.byte	0x04, 0x17
        /*006a*/ 	.short	(.L_25 - .L_24)
.L_24:
        /*006c*/ 	.word	0x00000000
        /*0070*/ 	.short	0x0017
        /*0072*/ 	.short	0x005c
        /*0074*/ 	.byte	0x00, 0xf0, 0x11, 0x00


	//----- nvinfo : EIATTR_KPARAM_INFO
	.align		4
.L_25:
        /*0078*/ 	.byte	0x04, 0x17
        /*007a*/ 	.short	(.L_27 - .L_26)
.L_26:
        /*007c*/ 	.word	0x00000000
        /*0080*/ 	.short	0x0016
        /*0082*/ 	.short	0x0058
        /*0084*/ 	.byte	0x00, 0xf0, 0x11, 0x00


	//----- nvinfo : EIATTR_KPARAM_INFO
	.align		4
.L_27:
        /*0088*/ 	.byte	0x04, 0x17
        /*008a*/ 	.short	(.L_29 - .L_28)
.L_28:
        /*008c*/ 	.word	0x00000000
        /*0090*/ 	.short	0x0015
        /*0092*/ 	.short	0x0054
        /*0094*/ 	.byte	0x00, 0xf0, 0x11, 0x00


	//----- nvinfo : EIATTR_KPARAM_INFO
	.align		4
.L_29:
        /*0098*/ 	.byte	0x04, 0x17
        /*009a*/ 	.short	(.L_31 - .L_30)
.L_30:
        /*009c*/ 	.word	0x00000000
        /*00a0*/ 	.short	0x0014
        /*00a2*/ 	.short	0x0050
        /*00a4*/ 	.byte	0x00, 0xf0, 0x11, 0x00


	//----- nvinfo : EIATTR_KPARAM_INFO
	.align		4
.L_31:
        /*00a8*/ 	.byte	0x04, 0x17
        /*00aa*/ 	.short	(.L_33 - .L_32)
.L_32:
        /*00ac*/ 	.word	0x00000000
        /*00b0*/ 	.short	0x0013
        /*00b2*/ 	.short	0x004c
        /*00b4*/ 	.byte	0x00, 0xf0, 0x11, 0x00


	//----- nvinfo : EIATTR_KPARAM_INFO
	.align		4
.L_33:
        /*00b8*/ 	.byte	0x04, 0x17
        /*00ba*/ 	.short	(.L_35 - .L_34)
.L_34:
        /*00bc*/ 	.word	0x00000000
        /*00c0*/ 	.short	0x0012
        /*00c2*/ 	.short	0x0048
        /*00c4*/ 	.byte	0x00, 0xf0, 0x11, 0x00


	//----- nvinfo : EIATTR_KPARAM_INFO
	.align		4
.L_35:
        /*00c8*/ 	.byte	0x04, 0x17
        /*00ca*/ 	.short	(.L_37 - .L_36)
.L_36:
        /*00cc*/ 	.word	0x00000000
        /*00d0*/ 	.short	0x0011
        /*00d2*/ 	.short	0x0044
        /*00d4*/ 	.byte	0x00, 0xf0, 0x11, 0x00


	//----- nvinfo : EIATTR_KPARAM_INFO
	.align		4
.L_37:
        /*00d8*/ 	.byte	0x04, 0x17
        /*00da*/ 	.short	(.L_39 - .L_38)
.L_38:
        /*00dc*/ 	.word	0x00000000
        /*00e0*/ 	.short	0x0010
        /*00e2*/ 	.short	0x0040
        /*00e4*/ 	.byte	0x00, 0xf0, 0x11, 0x00


	//----- nvinfo : EIATTR_KPARAM_INFO
	.align		4
.L_39:
        /*00e8*/ 	.byte	0x04, 0x17
        /*00ea*/ 	.short	(.L_41 - .L_40)
.L_40:
        /*00ec*/ 	.word	0x00000000
        /*00f0*/ 	.short	0x000f
        /*00f2*/ 	.short	0x003c
        /*00f4*/ 	.byte	0x00, 0xf0, 0x11, 0x00


	//----- nvinfo : EIATTR_KPARAM_INFO
	.align		4
.L_41:
        /*00f8*/ 	.byte	0x04, 0x17
        /*00fa*/ 	.short	(.L_43 - .L_42)
.L_42:
        /*00fc*/ 	.word	0x00000000
        /*0100*/ 	.short	0x000e
        /*0102*/ 	.short	0x0038
        /*0104*/ 	.byte	0x00, 0xf0, 0x11, 0x00


	//----- nvinfo : EIATTR_KPARAM_INFO
	.align		4
.L_43:
        /*0108*/ 	.byte	0x04, 0x17
        /*010a*/ 	.short	(.L_45 - .L_44)
.L_44:
        /*010c*/ 	.word	0x00000000
        /*0110*/ 	.short	0x000d
        /*0112*/ 	.short	0x0034
        /*0114*/ 	.byte	0x00, 0xf0, 0x11, 0x00


	//----- nvinfo : EIATTR_KPARAM_INFO
	.align		4
.L_45:
        /*0118*/ 	.byte	0x04, 0x17
        /*011a*/ 	.short	(.L_47 - .L_46)
.L_46:
        /*011c*/ 	.word	0x00000000
        /*0120*/ 	.short	0x000c
        /*0122*/ 	.short	0x0030
        /*0124*/ 	.byte	0x00, 0xf0, 0x11, 0x00


	//----- nvinfo : EIATTR_KPARAM_INFO
	.align		4
.L_47:
        /*0128*/ 	.byte	0x04, 0x17
        /*012a*/ 	.short	(.L_49 - .L_48)
.L_48:
        /*012c*/ 	.word	0x00000000
        /*0130*/ 	.short	0x000b
        /*0132*/ 	.short	0x002c
        /*0134*/ 	.byte	0x00, 0xf0, 0x11, 0x00


	//----- nvinfo : EIATTR_KPARAM_INFO
	.align		4
.L_49:
        /*0138*/ 	.byte	0x04, 0x17
        /*013a*/ 	.short	(.L_51 - .L_50)
.L_50:
        /*013c*/ 	.word	0x00000000
        /*0140*/ 	.short	0x000a
        /*0142*/ 	.short	0x0028
        /*0144*/ 	.byte	0x00, 0xf0, 0x11, 0x00


	//----- nvinfo : EIATTR_KPARAM_INFO
	.align		4
.L_51:
        /*0148*/ 	.byte	0x04, 0x17
        /*014a*/ 	.short	(.L_53 - .L_52)
.L_52:
        /*014c*/ 	.word	0x00000000
        /*0150*/ 	.short	0x0009
        /*0152*/ 	.short	0x0024
        /*0154*/ 	.byte	0x00, 0xf0, 0x11, 0x00


	//----- nvinfo : EIATTR_KPARAM_INFO
	.align		4
.L_53:
        /*0158*/ 	.byte	0x04, 0x17
        /*015a*/ 	.short	(.L_55 - .L_54)
.L_54:
        /*015c*/ 	.word	0x00000000
        /*0160*/ 	.short	0x0008
        /*0162*/ 	.short	0x0020
        /*0164*/ 	.byte	0x00, 0xf0, 0x11, 0x00


	//----- nvinfo : EIATTR_KPARAM_INFO
	.align		4
.L_55:
        /*0168*/ 	.byte	0x04, 0x17
        /*016a*/ 	.short	(.L_57 - .L_56)
.L_56:
        /*016c*/ 	.word	0x00000000
        /*0170*/ 	.short	0x0007
        /*0172*/ 	.short	0x001c
        /*0174*/ 	.byte	0x00, 0xf0, 0x11, 0x00


	//----- nvinfo : EIATTR_KPARAM_INFO
	.align		4
.L_57:
        /*0178*/ 	.byte	0x04, 0x17
        /*017a*/ 	.short	(.L_59 - .L_58)
.L_58:
        /*017c*/ 	.word	0x00000000
        /*0180*/ 	.short	0x0006
        /*0182*/ 	.short	0x0018
        /*0184*/ 	.byte	0x00, 0xf0, 0x11, 0x00


	//----- nvinfo : EIATTR_KPARAM_INFO
	.align		4
.L_59:
        /*0188*/ 	.byte	0x04, 0x17
        /*018a*/ 	.short	(.L_61 - .L_60)
.L_60:
        /*018c*/ 	.word	0x00000000
        /*0190*/ 	.short	0x0005
        /*0192*/ 	.short	0x0014
        /*0194*/ 	.byte	0x00, 0xf0, 0x11, 0x00


	//----- nvinfo : EIATTR_KPARAM_INFO
	.align		4
.L_61:
        /*0198*/ 	.byte	0x04, 0x17
        /*019a*/ 	.short	(.L_63 - .L_62)
.L_62:
        /*019c*/ 	.word	0x00000000
        /*01a0*/ 	.short	0x0004
        /*01a2*/ 	.short	0x0010
        /*01a4*/ 	.byte	0x00, 0xf0, 0x11, 0x00


	//----- nvinfo : EIATTR_KPARAM_INFO
	.align		4
.L_63:
        /*01a8*/ 	.byte	0x04, 0x17
        /*01aa*/ 	.short	(.L_65 - .L_64)
.L_64:
        /*01ac*/ 	.word	0x00000000
        /*01b0*/ 	.short	0x0003
        /*01b2*/ 	.short	0x000c
        /*01b4*/ 	.byte	0x00, 0xf0, 0x11, 0x00


	//----- nvinfo : EIATTR_KPARAM_INFO
	.align		4
.L_65:
        /*01b8*/ 	.byte	0x04, 0x17
        /*01ba*/ 	.short	(.L_67 - .L_66)
.L_66:
        /*01bc*/ 	.word	0x00000000
        /*01c0*/ 	.short	0x0002
        /*01c2*/ 	.short	0x0008
        /*01c4*/ 	.byte	0x00, 0xf0, 0x11, 0x00


	//----- nvinfo : EIATTR_KPARAM_INFO
	.align		4
.L_67:
        /*01c8*/ 	.byte	0x04, 0x17
        /*01ca*/ 	.short	(.L_69 - .L_68)
.L_68:
        /*01cc*/ 	.word	0x00000000
        /*01d0*/ 	.short	0x0001
        /*01d2*/ 	.short	0x0004
        /*01d4*/ 	.byte	0x00, 0xf0, 0x11, 0x00


	//----- nvinfo : EIATTR_KPARAM_INFO
	.align		4
.L_69:
        /*01d8*/ 	.byte	0x04, 0x17
        /*01da*/ 	.short	(.L_71 - .L_70)
.L_70:
        /*01dc*/ 	.word	0x00000000
        /*01e0*/ 	.short	0x0000
        /*01e2*/ 	.short	0x0000
        /*01e4*/ 	.byte	0x00, 0xf0, 0x11, 0x00


	//----- nvinfo : EIATTR_SPARSE_MMA_MASK
	.align		4
.L_71:
        /*01e8*/ 	.byte	0x03, 0x50
        /*01ea*/ 	.short	0x0000


	//----- nvinfo : EIATTR_MAXREG_COUNT
	.align		4
        /*01ec*/ 	.byte	0x03, 0x1b
        /*01ee*/ 	.short	0x00ff


	//----- nvinfo : EIATTR_EXTERNS
	.align		4
        /*01f0*/ 	.byte	0x04, 0x0f
        /*01f2*/ 	.short	(.L_73 - .L_72)


	//   ....[0]....
	.align		4
.L_72:
        /*01f4*/ 	.word	index@(vprintf)


	//----- nvinfo : EIATTR_MERCURY_ISA_VERSION
	.align		4
.L_73:
        /*01f8*/ 	.byte	0x03, 0x5f
        /*01fa*/ 	.short	0x0101


	//----- nvinfo : EIATTR_VRC_CTA_INIT_COUNT
	.align		4
        /*01fc*/ 	.byte	0x02, 0x4a
	.zero		1
	.zero		1


	//----- nvinfo : EIATTR_SYSCALL_OFFSETS
	.align		4
        /*0200*/ 	.byte	0x04, 0x46
        /*0202*/ 	.short	(.L_75 - .L_74)


	//   ....[0]....
.L_74:
        /*0204*/ 	.word	0x00001b60


	//----- nvinfo : EIATTR_EXIT_INSTR_OFFSETS
	.align		4
.L_75:
        /*0208*/ 	.byte	0x04, 0x1c
        /*020a*/ 	.short	(.L_77 - .L_76)


	//   ....[0]....
.L_76:
        /*020c*/ 	.word	0x00001b70


	//----- nvinfo : EIATTR_CRS_STACK_SIZE
	.align		4
.L_77:
        /*0210*/ 	.byte	0x04, 0x1e
        /*0212*/ 	.short	(.L_79 - .L_78)
.L_78:
        /*0214*/ 	.word	0x00000000


	//----- nvinfo : EIATTR_CBANK_PARAM_SIZE
	.align		4
.L_79:
        /*0218*/ 	.byte	0x03, 0x19
        /*021a*/ 	.short	0x007c


	//----- nvinfo : EIATTR_PARAM_CBANK
	.align		4
        /*021c*/ 	.byte	0x04, 0x0a
        /*021e*/ 	.short	(.L_81 - .L_80)
	.align		4
.L_80:
        /*0220*/ 	.word	index@(.nv.constant0._Z7computefiffffffffffffffffffffffffPffff)
        /*0224*/ 	.short	0x0380
        /*0226*/ 	.short	0x007c


	//----- nvinfo : EIATTR_SW_WAR
	.align		4
.L_81:
        /*0228*/ 	.byte	0x04, 0x36
        /*022a*/ 	.short	(.L_83 - .L_82)
.L_82:
        /*022c*/ 	.word	0x00000008
.L_83:


//--------------------- .nv.callgraph             --------------------------
	.section	.nv.callgraph,"",@"SHT_CUDA_CALLGRAPH"
	.align	4
	.sectionentsize	8
	.align		4
        /*0000*/ 	.word	0x00000000
	.align		4
        /*0004*/ 	.word	0xffffffff
	.align		4
        /*0008*/ 	.word	index@(_Z7computefiffffffffffffffffffffffffPffff)
	.align		4
        /*000c*/ 	.word	index@(vprintf)
	.align		4
        /*0010*/ 	.word	0x00000000
	.align		4
        /*0014*/ 	.word	0xfffffffe
	.align		4
        /*0018*/ 	.word	0x00000000
	.align		4
        /*001c*/ 	.word	0xfffffffd
	.align		4
        /*0020*/ 	.word	0x00000000
	.align		4
        /*0024*/ 	.word	0xfffffffc


//--------------------- .nv.constant4             --------------------------
	.section	.nv.constant4,"a",@progbits
	.align	8
	.align		8
.nv.constant4:
        /*0000*/ 	.dword	vprintf
	.align		8
        /*0008*/ 	.dword	$str
	.align		8
        /*0010*/ 	.dword	__cudart_i2opi_f


//--------------------- .text._Z7computefiffffffffffffffffffffffffPffff --------------------------
	.section	.text._Z7computefiffffffffffffffffffffffffPffff,"ax",@progbits
	.align	128
        .global         _Z7computefiffffffffffffffffffffffffPffff
        .type           _Z7computefiffffffffffffffffffffffffPffff,@function
        .size           _Z7computefiffffffffffffffffffffffffPffff,(.L_x_30 - _Z7computefiffffffffffffffffffffffffPffff)
        .other          _Z7computefiffffffffffffffffffffffffPffff,@"STO_CUDA_ENTRY STV_DEFAULT"
_Z7computefiffffffffffffffffffffffffPffff:
.text._Z7computefiffffffffffffffffffffffffPffff:
[----:B------:R-:W0:Y:S08]  /*0000*/  LDC R1, c[0x0][0x37c] ;  /* 0x0000df00ff017b82 */ /* 0x000e300000000800 */
[----:B------:R-:W1:Y:S01]  /*0010*/  LDC.64 R2, c[0x0][0x388] ;  /* 0x0000e200ff027b82 */ /* 0x000e620000000a00 */
[----:B------:R-:W2:Y:S01]  /*0020*/  LDCU UR4, c[0x0][0x380] ;  /* 0x00007000ff0477ac */ /* 0x000ea20008000800 */
[----:B0-----:R-:W-:Y:S01]  /*0030*/  IADD3 R1, PT, PT, R1, -0x28, RZ ;  /* 0xffffffd801017810 */ /* 0x001fe20007ffe0ff */
[----:B------:R-:W0:Y:S05]  /*0040*/  LDCU UR5, c[0x0][0x380] ;  /* 0x00007000ff0577ac */ /* 0x000e2a0008000800 */
[----:B------:R-:W3:Y:S01]  /*0050*/  LDC R6, c[0x0][0x2f8] ;  /* 0x0000be00ff067b82 */ /* 0x000ee20000000800 */
[----:B------:R-:W4:Y:S01]  /*0060*/  LDCU UR10, c[0x0][0x2fc] ;  /* 0x00005f80ff0a77ac */ /* 0x000f220008000800 */
[----:B0-----:R-:W-:-:S02]  /*0070*/  IMAD.U32 R0, RZ, RZ, UR5 ;  /* 0x00000005ff007e24 */ /* 0x001fc4000f8e00ff */
[----:B-1----:R-:W-:-:S04]  /*0080*/  FADD R3, R3, 1.8230893020865870093e-42 ;  /* 0x0000051503037421 */ /* 0x002fc80000000000 */
[----:B------:R-:W-:-:S05]  /*0090*/  FFMA R3, R3, R2, -1.36749995196905640382e+36 ;  /* 0xfb83af7a03037423 */ /* 0x000fca0000000002 */
[----:B--2---:R-:W-:-:S13]  /*00a0*/  FSETP.GTU.AND P0, PT, R3, UR4, PT ;  /* 0x0000000403007c0b */ /* 0x004fda000bf0c000 */
[----:B----4-:R-:W-:Y:S05]  /*00b0*/  @P0 BRA `(.L_x_0) ;  /* 0x0000001800800947 */ /* 0x010fea0003800000 */
[----:B------:R-:W0:Y:S01]  /*00c0*/  LDC R8, c[0x0][0x390] ;  /* 0x0000e400ff087b82 */ /* 0x000e220000000800 */
[----:B------:R-:W-:Y:S02]  /*00d0*/  HFMA2 R3, -RZ, RZ, 56416, 415.25 ;  /* 0x7ae35e7dff037431 */ /* 0x000fe400000001ff */
[----:B------:R-:W-:-:S04]  /*00e0*/  IMAD.MOV.U32 R2, RZ, RZ, 0x4101e3b ;  /* 0x04101e3bff027424 */ /* 0x000fc800078e00ff */
[----:B------:R-:W-:-:S04]  /*00f0*/  FFMA R2, -R3, R2, 1 ;  /* 0x3f80000003027423 */ /* 0x000fc80000000102 */
[----:B------:R-:W-:Y:S01]  /*0100*/  FFMA R2, R2, -R3, -5.90283918455231705869e+35 ;  /* 0xfae35e7d02027423 */ /* 0x000fe20000000803 */
[----:B0-----:R-:W0:Y:S03]  /*0110*/  FCHK P0, R8, -1.6940999802324664607e-36 ;  /* 0x84101e3b08007902 */ /* 0x001e260000000000 */
[----:B------:R-:W-:-:S04]  /*0120*/  FFMA R3, R2, R8, RZ ;  /* 0x0000000802037223 */ /* 0x000fc800000000ff */
[----:B------:R-:W-:-:S04]  /*0130*/  FFMA R4, R3, 1.6940999802324664607e-36, R8 ;  /* 0x04101e3b03047823 */ /* 0x000fc80000000008 */
[----:B------:R-:W-:Y:S01]  /*0140*/  FFMA R5, R2, R4, R3 ;  /* 0x0000000402057223 */ /* 0x000fe20000000003 */
[----:B0-----:R-:W-:Y:S06]  /*0150*/  @!P0 BRA `(.L_x_1) ;  /* 0x0000000000148947 */ /* 0x001fec0003800000 */
[----:B------:R-:W0:Y:S01]  /*0160*/  LDC R2, c[0x0][0x390] ;  /* 0x0000e400ff027b82 */ /* 0x000e220000000800 */
[----:B------:R-:W-:Y:S02]  /*0170*/  MOV R3, 0x84101e3b ;  /* 0x84101e3b00037802 */ /* 0x000fe40000000f00 */
[----:B------:R-:W-:-:S07]  /*0180*/  MOV R8, 0x1a0 ;  /* 0x000001a000087802 */ /* 0x000fce0000000f00 */
[----:B0--3--:R-:W-:Y:S05]  /*0190*/  CALL.REL.NOINC `($__internal_0_$__cuda_sm3x_div_rn_noftz_f32_slowpath) ;  /* 0x0000001800787944 */ /* 0x009fea0003c00000 */
[----:B------:R-:W-:-:S07]  /*01a0*/  IMAD.MOV.U32 R5, RZ, RZ, R2 ;  /* 0x000000ffff057224 */ /* 0x000fce00078e0002 */
.L_x_1:
[----:B------:R-:W0:Y:S02]  /*01b0*/  LDC R7, c[0x0][0x394] ;  /* 0x0000e500ff077b82 */ /* 0x000e240000000800 */
[----:B0-----:R-:W0:Y:S08]  /*01c0*/  MUFU.RCP R2, R7 ;  /* 0x0000000700027308 */ /* 0x001e300000001000 */
[----:B------:R-:W1:Y:S01]  /*01d0*/  FCHK P0, R5, R7 ;  /* 0x0000000705007302 */ /* 0x000e620000000000 */
[----:B0-----:R-:W-:-:S04]  /*01e0*/  FFMA R3, R2, -R7, 1 ;  /* 0x3f80000002037423 */ /* 0x001fc80000000807 */
[----:B------:R-:W-:-:S04]  /*01f0*/  FFMA R2, R2, R3, R2 ;  /* 0x0000000302027223 */ /* 0x000fc80000000002 */
[----:B------:R-:W-:-:S04]  /*0200*/  FFMA R4, R2, R5, RZ ;  /* 0x0000000502047223 */ /* 0x000fc800000000ff */
[----:B------:R-:W-:-:S04]  /*0210*/  FFMA R3, R4, -R7, R5 ;  /* 0x8000000704037223 */ /* 0x000fc80000000005 */
[----:B------:R-:W-:Y:S01]  /*0220*/  FFMA R2, R2, R3, R4 ;  /* 0x0000000302027223 */ /* 0x000fe20000000004 */
[----:B-1----:R-:W-:Y:S06]  /*0230*/  @!P0 BRA `(.L_x_2) ;  /* 0x0000000000108947 */ /* 0x002fec0003800000 */
[----:B------:R-:W0:Y:S01]  /*0240*/  LDC R3, c[0x0][0x394] ;  /* 0x0000e500ff037b82 */ /* 0x000e220000000800 */
[----:B------:R-:W-:Y:S02]  /*0250*/  MOV R2, R5 ;  /* 0x0000000500027202 */ /* 0x000fe40000000f00 */
[----:B------:R-:W-:-:S07]  /*0260*/  MOV R8, 0x280 ;  /* 0x0000028000087802 */ /* 0x000fce0000000f00 */
[----:B0--3--:R-:W-:Y:S05]  /*0270*/  CALL.REL.NOINC `($__internal_0_$__cuda_sm3x_div_rn_noftz_f32_slowpath) ;  /* 0x0000001800407944 */ /* 0x009fea0003c00000 */
.L_x_2:
[----:B------:R-:W0:Y:S02]  /*0280*/  LDCU UR4, c[0x0][0x380] ;  /* 0x00007000ff0477ac */ /* 0x000e240008000800 */
[----:B0-----:R-:W-:-:S13]  /*0290*/  FSETP.NEU.AND P0, PT, R2, UR4, PT ;  /* 0x0000000402007c0b */ /* 0x001fda000bf0d000 */
[----:B------:R-:W-:Y:S05]  /*02a0*/  @P0 BRA `(.L_x_0) ;  /* 0x0000001800040947 */ /* 0x000fea0003800000 */
[----:B------:R-:W0:Y:S02]  /*02b0*/  LDC R5, c[0x0][0x398] ;  /* 0x0000e600ff057b82 */ /* 0x000e240000000800 */
[----:B0-----:R-:W0:Y:S08]  /*02c0*/  MUFU.RCP R2, R5 ;  /* 0x0000000500027308 */ /* 0x001e300000001000 */
[----:B------:R-:W1:Y:S01]  /*02d0*/  FCHK P0, -RZ, R5 ;  /* 0x00000005ff007302 */ /* 0x000e620000000100 */
[----:B0-----:R-:W-:-:S04]  /*02e0*/  FFMA R3, R2, -R5, 1 ;  /* 0x3f80000002037423 */ /* 0x001fc80000000805 */
[----:B------:R-:W-:-:S04]  /*02f0*/  FFMA R3, R2, R3, R2 ;  /* 0x0000000302037223 */ /* 0x000fc80000000002 */
[----:B------:R-:W-:-:S04]  /*0300*/  FFMA R2, -RZ, R3, RZ ;  /* 0x00000003ff027223 */ /* 0x000fc800000001ff */
[----:B------:R-:W-:-:S04]  /*0310*/  FFMA R4, R2, -R5, -RZ ;  /* 0x8000000502047223 */ /* 0x000fc800000008ff */
[----:B------:R-:W-:Y:S01]  /*0320*/  FFMA R2, R3, R4, R2 ;  /* 0x0000000403027223 */ /* 0x000fe20000000002 */
[----:B-1----:R-:W-:Y:S06]  /*0330*/  @!P0 BRA `(.L_x_3) ;  /* 0x0000000000108947 */ /* 0x002fec0003800000 */
[----:B------:R-:W0:Y:S01]  /*0340*/  LDC R3, c[0x0][0x398] ;  /* 0x0000e600ff037b82 */ /* 0x000e220000000800 */
[----:B------:R-:W-:Y:S01]  /*0350*/  IMAD.MOV.U32 R2, RZ, RZ, -0x80000000 ;  /* 0x80000000ff027424 */ /* 0x000fe200078e00ff */
[----:B------:R-:W-:-:S07]  /*0360*/  MOV R8, 0x380 ;  /* 0x0000038000087802 */ /* 0x000fce0000000f00 */
[----:B0--3--:R-:W-:Y:S05]  /*0370*/  CALL.REL.NOINC `($__internal_0_$__cuda_sm3x_div_rn_noftz_f32_slowpath) ;  /* 0x0000001800007944 */ /* 0x009fea0003c00000 */
.L_x_3:
[----:B------:R-:W0:Y:S01]  /*0380*/  LDC R3, c[0x0][0x39c] ;  /* 0x0000e700ff037b82 */ /* 0x000e220000000800 */
[----:B------:R-:W-:Y:S02]  /*0390*/  HFMA2 R8, -RZ, RZ, 0.96630859375, -0.0022525787353515625 ;  /* 0x3bbb989dff087431 */ /* 0x000fe400000001ff */
[----:B------:R-:W-:Y:S01]  /*03a0*/  IMAD.MOV.U32 R5, RZ, RZ, 0x437c0000 ;  /* 0x437c0000ff057424 */ /* 0x000fe200078e00ff */
[----:B------:R-:W1:Y:S04]  /*03b0*/  LDCU UR4, c[0x0][0x380] ;  /* 0x00007000ff0477ac */ /* 0x000e680008000800 */
[----:B------:R-:W0:Y:S02]  /*03c0*/  LDC R4, c[0x0][0x3a0] ;  /* 0x0000e800ff047b82 */ /* 0x000e240000000800 */
[----:B0-----:R-:W-:-:S04]  /*03d0*/  FFMA R3, R3, R4, -1.1210387714598536567e-44 ;  /* 0x8000000803037423 */ /* 0x001fc80000000004 */
[----:B------:R-:W-:-:S04]  /*03e0*/  FFMA.SAT R4, R3, R8, 0.5 ;  /* 0x3f00000003047423 */ /* 0x000fc80000002008 */
[----:B------:R-:W-:-:S04]  /*03f0*/  FFMA.RM R4, R4, R5, 12582913 ;  /* 0x4b40000104047423 */ /* 0x000fc80000004005 */
[----:B------:R-:W-:-:S04]  /*0400*/  FADD R8, R4, -12583039 ;  /* 0xcb40007f04087421 */ /* 0x000fc80000000000 */
[----:B------:R-:W-:-:S04]  /*0410*/  FFMA R8, R3, 1.4426950216293334961, -R8 ;  /* 0x3fb8aa3b03087823 */ /* 0x000fc80000000808 */
[----:B------:R-:W-:Y:S01]  /*0420*/  FFMA R8, R3, 1.925963033500011079e-08, R8 ;  /* 0x32a5706003087823 */ /* 0x000fe20000000008 */
[----:B------:R-:W-:-:S05]  /*0430*/  SHF.L.U32 R3, R4, 0x17, RZ ;  /* 0x0000001704037819 */ /* 0x000fca00000006ff */
[----:B------:R-:W0:Y:S02]  /*0440*/  MUFU.EX2 R8, R8 ;  /* 0x0000000800087308 */ /* 0x000e240000000800 */
[----:B0-----:R-:W-:-:S05]  /*0450*/  FFMA R2, R3, R8, R2 ;  /* 0x0000000803027223 */ /* 0x001fca0000000002 */
[----:B-1----:R-:W-:-:S13]  /*0460*/  FSETP.GE.AND P0, PT, R2, UR4, PT ;  /* 0x0000000402007c0b */ /* 0x002fda000bf06000 */
[----:B------:R-:W-:Y:S05]  /*0470*/  @!P0 BRA `(.L_x_0) ;  /* 0x0000001400908947 */ /* 0x000fea0003800000 */
[----:B------:R-:W0:Y:S01]  /*0480*/  LDC R0, c[0x0][0x3a8] ;  /* 0x0000ea00ff007b82 */ /* 0x000e220000000800 */
[----:B------:R-:W0:Y:S01]  /*0490*/  LDCU UR4, c[0x0][0x3a4] ;  /* 0x00007480ff0477ac */ /* 0x000e220008000800 */
[----:B------:R-:W-:-:S04]  /*04a0*/  IMAD.MOV.U32 R3, RZ, RZ, 0x7f800000 ;  /* 0x7f800000ff037424 */ /* 0x000fc800078e00ff */
[----:B------:R-:W-:-:S04]  /*04b0*/  FFMA R2, -RZ, R3, 1 ;  /* 0x3f800000ff027423 */ /* 0x000fc80000000103 */
[----:B------:R-:W-:Y:S01]  /*04c0*/  FFMA R3, R2, R3, +INF ;  /* 0x7f80000002037423 */ /* 0x000fe20000000003 */
[----:B0-----:R-:W-:-:S04]  /*04d0*/  FMUL R0, R0, UR4 ;  /* 0x0000000400007c20 */ /* 0x001fc80008400000 */
[----:B------:R-:W0:Y:S01]  /*04e0*/  FCHK P0, R0, RZ ;  /* 0x000000ff00007302 */ /* 0x000e220000000000 */
[----:B------:R-:W-:-:S04]  /*04f0*/  FFMA R4, R0, R3, RZ ;  /* 0x0000000300047223 */ /* 0x000fc800000000ff */
[----:B------:R-:W-:-:S04]  /*0500*/  FFMA R2, -RZ, R4, R0 ;  /* 0x00000004ff027223 */ /* 0x000fc80000000100 */
[----:B------:R-:W-:Y:S01]  /*0510*/  FFMA R4, R3, R2, R4 ;  /* 0x0000000203047223 */ /* 0x000fe20000000004 */
[----:B0-----:R-:W-:Y:S06]  /*0520*/  @!P0 BRA `(.L_x_4) ;  /* 0x0000000000148947 */ /* 0x001fec0003800000 */
[----:B------:R-:W-:Y:S01]  /*0530*/  MOV R2, R0 ;  /* 0x0000000000027202 */ /* 0x000fe20000000f00 */
[----:B------:R-:W-:Y:S01]  /*0540*/  IMAD.MOV.U32 R3, RZ, RZ, RZ ;  /* 0x000000ffff037224 */ /* 0x000fe200078e00ff */
[----:B------:R-:W-:-:S07]  /*0550*/  MOV R8, 0x570 ;  /* 0x0000057000087802 */ /* 0x000fce0000000f00 */
[----:B---3--:R-:W-:Y:S05]  /*0560*/  CALL.REL.NOINC `($__internal_0_$__cuda_sm3x_div_rn_noftz_f32_slowpath) ;  /* 0x0000001400847944 */ /* 0x008fea0003c00000 */
[----:B------:R-:W-:-:S07]  /*0570*/  MOV R4, R2 ;  /* 0x0000000200047202 */ /* 0x000fce0000000f00 */
.L_x_4:
[----:B------:R-:W0:Y:S01]  /*0580*/  LDC R5, c[0x0][0x3b0] ;  /* 0x0000ec00ff057b82 */ /* 0x000e220000000800 */
[----:B------:R-:W1:Y:S02]  /*0590*/  LDCU UR4, c[0x0][0x3ac] ;  /* 0x00007580ff0477ac */ /* 0x000e640008000800 */
[----:B-1----:R-:W-:Y:S01]  /*05a0*/  IMAD.U32 R8, RZ, RZ, UR4 ;  /* 0x00000004ff087e24 */ /* 0x002fe2000f8e00ff */
[----:B0-----:R-:W0:Y:S08]  /*05b0*/  MUFU.RCP R0, R5 ;  /* 0x0000000500007308 */ /* 0x001e300000001000 */
[----:B------:R-:W1:Y:S01]  /*05c0*/  FCHK P0, R8, R5 ;  /* 0x0000000508007302 */ /* 0x000e620000000000 */
[----:B0-----:R-:W-:-:S04]  /*05d0*/  FFMA R3, R0, -R5, 1 ;  /* 0x3f80000000037423 */ /* 0x001fc80000000805 */
[----:B------:R-:W-:-:S04]  /*05e0*/  FFMA R0, R0, R3, R0 ;  /* 0x0000000300007223 */ /* 0x000fc80000000000 */
[----:B------:R-:W-:-:S04]  /*05f0*/  FFMA R3, R0, UR4, RZ ;  /* 0x0000000400037c23 */ /* 0x000fc800080000ff */
[----:B------:R-:W-:-:S04]  /*0600*/  FFMA R2, R3, -R5, UR4 ;  /* 0x0000000403027e23 */ /* 0x000fc80008000805 */
[----:B------:R-:W-:Y:S01]  /*0610*/  FFMA R0, R0, R2, R3 ;  /* 0x0000000200007223 */ /* 0x000fe20000000003 */
[----:B-1----:R-:W-:Y:S06]  /*0620*/  @!P0 BRA `(.L_x_5) ;  /* 0x0000000000148947 */ /* 0x002fec0003800000 */
[----:B------:R-:W0:Y:S01]  /*0630*/  LDC R2, c[0x0][0x3ac] ;  /* 0x0000eb00ff027b82 */ /* 0x000e220000000800 */
[----:B------:R-:W-:-:S07]  /*0640*/  MOV R8, 0x670 ;  /* 0x0000067000087802 */ /* 0x000fce0000000f00 */
[----:B------:R-:W1:Y:S02]  /*0650*/  LDC R3, c[0x0][0x3b0] ;  /* 0x0000ec00ff037b82 */ /* 0x000e640000000800 */
[----:B01-3--:R-:W-:Y:S05]  /*0660*/  CALL.REL.NOINC `($__internal_0_$__cuda_sm3x_div_rn_noftz_f32_slowpath) ;  /* 0x0000001400447944 */ /* 0x00bfea0003c00000 */
[----:B------:R-:W-:-:S07]  /*0670*/  MOV R0, R2 ;  /* 0x0000000200007202 */ /* 0x000fce0000000f00 */
.L_x_5:
[----:B------:R-:W0:Y:S01]  /*0680*/  LDC.64 R8, c[0x0][0x3b8] ;  /* 0x0000ee00ff087b82 */ /* 0x000e220000000a00 */
[----:B------:R-:W-:-:S07]  /*0690*/  UMOV UR4, 0x263cfef ;  /* 0x0263cfef00047882 */ /* 0x000fce0000000000 */
[----:B------:R-:W1:Y:S01]  /*06a0*/  LDC R2, c[0x0][0x3b4] ;  /* 0x0000ed00ff027b82 */ /* 0x000e620000000800 */
[----:B0-----:R-:W-:Y:S01]  /*06b0*/  FADD R3, R8, R9 ;  /* 0x0000000908037221 */ /* 0x001fe20000000000 */
[----:B------:R-:W-:Y:S02]  /*06c0*/  IMAD.U32 R8, RZ, RZ, UR4 ;  /* 0x00000004ff087e24 */ /* 0x000fe4000f8e00ff */
[----:B-1----:R-:W-:-:S04]  /*06d0*/  FADD R2, R2, -1.9197788961249993872e-43 ;  /* 0x8000008902027421 */ /* 0x002fc80000000000 */
[----:B------:R-:W-:-:S04]  /*06e0*/  FADD R3, R2, -R3 ;  /* 0x8000000302037221 */ /* 0x000fc80000000000 */
[----:B------:R-:W-:-:S06]  /*06f0*/  FADD R3, -R3, R0 ;  /* 0x0000000003037221 */ /* 0x000fcc0000000100 */
[----:B------:R-:W0:Y:S08]  /*0700*/  FRND.CEIL R3, R3 ;  /* 0x0000000300037307 */ /* 0x000e300000209000 */
[----:B0-----:R-:W0:Y:S08]  /*0710*/  MUFU.RCP R0, R3 ;  /* 0x0000000300007308 */ /* 0x001e300000001000 */
[----:B------:R-:W1:Y:S01]  /*0720*/  FCHK P0, -R8, R3 ;  /* 0x0000000308007302 */ /* 0x000e620000000100 */
[----:B0-----:R-:W-:-:S04]  /*0730*/  FFMA R5, -R3, R0, 1 ;  /* 0x3f80000003057423 */ /* 0x001fc80000000100 */
[----:B------:R-:W-:-:S04]  /*0740*/  FFMA R0, R0, R5, R0 ;  /* 0x0000000500007223 */ /* 0x000fc80000000000 */
[----:B------:R-:W-:-:S04]  /*0750*/  FFMA R5, R0, -1.6737000117134783489e-37, RZ ;  /* 0x8263cfef00057823 */ /* 0x000fc800000000ff */
[----:B------:R-:W-:-:S04]  /*0760*/  FFMA R2, -R3, R5, -1.6737000117134783489e-37 ;  /* 0x8263cfef03027423 */ /* 0x000fc80000000105 */
[----:B------:R-:W-:Y:S01]  /*0770*/  FFMA R5, R0, R2, R5 ;  /* 0x0000000200057223 */ /* 0x000fe20000000005 */
[----:B-1----:R-:W-:Y:S06]  /*0780*/  @!P0 BRA `(.L_x_6) ;  /* 0x0000000000108947 */ /* 0x002fec0003800000 */
[----:B------:R-:W-:Y:S01]  /*0790*/  HFMA2 R2, -RZ, RZ, -3.6418437957763671875e-05, -31.734375 ;  /* 0x8263cfefff027431 */ /* 0x000fe200000001ff */
[----:B------:R-:W-:-:S07]  /*07a0*/  MOV R8, 0x7c0 ;  /* 0x000007c000087802 */ /* 0x000fce0000000f00 */
[----:B---3--:R-:W-:Y:S05]  /*07b0*/  CALL.REL.NOINC `($__internal_0_$__cuda_sm3x_div_rn_noftz_f32_slowpath) ;  /* 0x0000001000f07944 */ /* 0x008fea0003c00000 */
[----:B------:R-:W-:-:S07]  /*07c0*/  IMAD.MOV.U32 R5, RZ, RZ, R2 ;  /* 0x000000ffff057224 */ /* 0x000fce00078e0002 */
.L_x_6:
[----:B------:R-:W0:Y:S01]  /*07d0*/  LDC.64 R2, c[0x0][0x3c0] ;  /* 0x0000f000ff027b82 */ /* 0x000e220000000a00 */
[----:B------:R-:W-:Y:S01]  /*07e0*/  UMOV UR4, 0x1e793f1b ;  /* 0x1e793f1b00047882 */ /* 0x000fe20000000000 */
[----:B------:R-:W1:Y:S01]  /*07f0*/  LDCU UR5, c[0x0][0x380] ;  /* 0x00007000ff0577ac */ /* 0x000e620008000800 */
[----:B------:R-:W-:Y:S01]  /*0800*/  MOV R8, UR4 ;  /* 0x0000000400087c02 */ /* 0x000fe20008000f00 */
[----:B------:R-:W-:-:S04]  /*0810*/  FADD R5, R5, R4 ;  /* 0x0000000405057221 */ /* 0x000fc80000000000 */
[----:B-1----:R-:W-:Y:S01]  /*0820*/  FADD R5, R5, UR5 ;  /* 0x0000000505057e21 */ /* 0x002fe20008000000 */
[----:B0-----:R-:W-:-:S04]  /*0830*/  FMUL R3, R2, R3 ;  /* 0x0000000302037220 */ /* 0x001fc80000400000 */
[----:B------:R-:W0:Y:S08]  /*0840*/  MUFU.RCP R0, R3 ;  /* 0x0000000300007308 */ /* 0x000e300000001000 */
[----:B------:R-:W1:Y:S01]  /*0850*/  FCHK P0, -R8, R3 ;  /* 0x0000000308007302 */ /* 0x000e620000000100 */
[----:B0-----:R-:W-:-:S04]  /*0860*/  FFMA R7, -R3, R0, 1 ;  /* 0x3f80000003077423 */ /* 0x001fc80000000100 */
[----:B------:R-:W-:-:S04]  /*0870*/  FFMA R0, R0, R7, R0 ;  /* 0x0000000700007223 */ /* 0x000fc80000000000 */
[----:B------:R-:W-:-:S04]  /*0880*/  FFMA R7, R0, -1.3195000146719066763e-20, RZ ;  /* 0x9e793f1b00077823 */ /* 0x000fc800000000ff */
[----:B------:R-:W-:-:S04]  /*0890*/  FFMA R2, -R3, R7, -1.3195000146719066763e-20 ;  /* 0x9e793f1b03027423 */ /* 0x000fc80000000107 */
[----:B------:R-:W-:Y:S01]  /*08a0*/  FFMA R7, R0, R2, R7 ;  /* 0x0000000200077223 */ /* 0x000fe20000000007 */
[----:B-1----:R-:W-:Y:S06]  /*08b0*/  @!P0 BRA `(.L_x_7) ;  /* 0x0000000000108947 */ /* 0x002fec0003800000 */
[----:B------:R-:W-:Y:S01]  /*08c0*/  IMAD.MOV.U32 R2, RZ, RZ, -0x6186c0e5 ;  /* 0x9e793f1bff027424 */ /* 0x000fe200078e00ff */
[----:B------:R-:W-:-:S07]  /*08d0*/  MOV R8, 0x8f0 ;  /* 0x000008f000087802 */ /* 0x000fce0000000f00 */
[----:B---3--:R-:W-:Y:S05]  /*08e0*/  CALL.REL.NOINC `($__internal_0_$__cuda_sm3x_div_rn_noftz_f32_slowpath) ;  /* 0x0000001000a47944 */ /* 0x008fea0003c00000 */
[----:B------:R-:W-:-:S07]  /*08f0*/  MOV R7, R2 ;  /* 0x0000000200077202 */ /* 0x000fce0000000f00 */
.L_x_7:
[C---:B------:R-:W-:Y:S01]  /*0900*/  FMUL R0, R7.reuse, 0.63661974668502807617 ;  /* 0x3f22f98307007820 */ /* 0x040fe20000400000 */
[----:B------:R-:W-:Y:S01]  /*0910*/  FSETP.GE.AND P0, PT, |R7|, 105615, PT ;  /* 0x47ce47800700780b */ /* 0x000fe20003f06200 */
[----:B------:R-:W0:Y:S04]  /*0920*/  LDCU.64 UR12, c[0x0][0x358] ;  /* 0x00006b00ff0c77ac */ /* 0x000e280008000a00 */
[----:B------:R-:W1:Y:S02]  /*0930*/  F2I.NTZ R0, R0 ;  /* 0x0000000000007305 */ /* 0x000e640000203100 */
[----:B-1----:R-:W-:-:S05]  /*0940*/  I2FP.F32.S32 R2, R0 ;  /* 0x0000000000027245 */ /* 0x002fca0000201400 */
[----:B------:R-:W-:-:S04]  /*0950*/  FFMA R3, R2, -1.5707962512969970703, R7 ;  /* 0xbfc90fda02037823 */ /* 0x000fc80000000007 */
[----:B------:R-:W-:-:S04]  /*0960*/  FFMA R3, R2, -7.5497894158615963534e-08, R3 ;  /* 0xb3a2216802037823 */ /* 0x000fc80000000003 */
[----:B------:R-:W-:Y:S01]  /*0970*/  FFMA R2, R2, -5.3903029534742383927e-15, R3 ;  /* 0xa7c234c502027823 */ /* 0x000fe20000000003 */
[----:B0-----:R-:W-:Y:S06]  /*0980*/  @!P0 BRA `(.L_x_8) ;  /* 0x0000000000dc8947 */ /* 0x001fec0003800000 */
[----:B------:R-:W-:-:S13]  /*0990*/  FSETP.NEU.AND P0, PT, |R7|, +INF , PT ;  /* 0x7f8000000700780b */ /* 0x000fda0003f0d200 */
[----:B------:R-:W-:Y:S01]  /*09a0*/  @!P0 FMUL R2, RZ, R7 ;  /* 0x00000007ff028220 */ /* 0x000fe20000400000 */
[----:B------:R-:W-:Y:S01]  /*09b0*/  @!P0 IMAD.MOV.U32 R0, RZ, RZ, RZ ;  /* 0x000000ffff008224 */ /* 0x000fe200078e00ff */
[----:B------:R-:W-:Y:S06]  /*09c0*/  @!P0 BRA `(.L_x_8) ;  /* 0x0000000000cc8947 */ /* 0x000fec0003800000 */
[----:B------:R-:W-:Y:S01]  /*09d0*/  SHF.L.U32 R2, R7, 0x8, RZ ;  /* 0x0000000807027819 */ /* 0x000fe200000006ff */
[----:B------:R-:W-:Y:S02]  /*09e0*/  HFMA2 R13, -RZ, RZ, 0, 0 ;  /* 0x00000000ff0d7431 */ /* 0x000fe400000001ff */
[----:B------:R-:W-:Y:S01]  /*09f0*/  IMAD.MOV.U32 R8, RZ, RZ, RZ ;  /* 0x000000ffff087224 */ /* 0x000fe200078e00ff */
[----:B------:R-:W0:Y:S01]  /*0a00*/  LDCU.64 UR6, c[0x4][0x10] ;  /* 0x01000200ff0677ac */ /* 0x000e220008000a00 */
[----:B------:R-:W-:Y:S01]  /*0a10*/  IMAD.MOV.U32 R0, RZ, RZ, R1 ;  /* 0x000000ffff007224 */ /* 0x000fe200078e0001 */
[----:B------:R-:W-:Y:S01]  /*0a20*/  LOP3.LUT R15, R2, 0x80000000, RZ, 0xfc, !PT ;  /* 0x80000000020f7812 */ /* 0x000fe200078efcff */
[----:B------:R-:W-:-:S06]  /*0a30*/  UMOV UR4, URZ ;  /* 0x000000ff00047c82 */ /* 0x000fcc0008000000 */
.L_x_9:
[----:B0-----:R-:W-:Y:S01]  /*0a40*/  MOV R10, UR6 ;  /* 0x00000006000a7c02 */ /* 0x001fe20008000f00 */
[----:B------:R-:W-:-:S05]  /*0a50*/  IMAD.U32 R11, RZ, RZ, UR7 ;  /* 0x00000007ff0b7e24 */ /* 0x000fca000f8e00ff */
[----:B------:R-:W2:Y:S01]  /*0a60*/  LDG.E.CONSTANT R2, desc[UR12][R10.64] ;  /* 0x0000000c0a027981 */ /* 0x000ea2000c1e9900 */
[----:B------:R-:W-:Y:S02]  /*0a70*/  UIADD3 UR6, UP0, UPT, UR6, 0x4, URZ ;  /* 0x0000000406067890 */ /* 0x000fe4000ff1e0ff */
[----:B------:R-:W-:Y:S02]  /*0a80*/  UIADD3 UR4, UPT, UPT, UR4, 0x1, URZ ;  /* 0x0000000104047890 */ /* 0x000fe4000fffe0ff */
[----:B------:R-:W-:Y:S02]  /*0a90*/  UIADD3.X UR7, UPT, UPT, URZ, UR7, URZ, UP0, !UPT ;  /* 0x00000007ff077290 */ /* 0x000fe400087fe4ff */
[----:B------:R-:W-:Y:S01]  /*0aa0*/  UISETP.NE.AND UP0, UPT, UR4, 0x6, UPT ;  /* 0x000000060400788c */ /* 0x000fe2000bf05270 */
[----:B--2---:R-:W-:-:S03]  /*0ab0*/  IMAD.WIDE.U32 R2, R2, R15, RZ ;  /* 0x0000000f02027225 */ /* 0x004fc600078e00ff */
[----:B------:R-:W-:-:S04]  /*0ac0*/  IADD3 R9, P0, PT, R2, R8, RZ ;  /* 0x0000000802097210 */ /* 0x000fc80007f1e0ff */
[----:B------:R-:W-:Y:S01]  /*0ad0*/  IADD3.X R8, PT, PT, R3, R13, RZ, P0, !PT ;  /* 0x0000000d03087210 */ /* 0x000fe200007fe4ff */
[----:B------:R0:W-:Y:S02]  /*0ae0*/  STL [R0], R9 ;  /* 0x0000000900007387 */ /* 0x0001e40000100800 */
[----:B0-----:R-:W-:Y:S01]  /*0af0*/  VIADD R0, R0, 0x4 ;  /* 0x0000000400007836 */ /* 0x001fe20000000000 */
[----:B------:R-:W-:Y:S06]  /*0b00*/  BRA.U UP0, `(.L_x_9) ;  /* 0xfffffffd00cc7547 */ /* 0x000fec000b83ffff */
[----:B------:R-:W-:Y:S01]  /*0b10*/  SHF.R.U32.HI R4, RZ, 0x17, R7 ;  /* 0x00000017ff047819 */ /* 0x000fe20000011607 */
[----:B------:R0:W-:Y:S03]  /*0b20*/  STL [R1+0x18], R8 ;  /* 0x0000180801007387 */ /* 0x0001e60000100800 */
[C---:B------:R-:W-:Y:S02]  /*0b30*/  LOP3.LUT R0, R4.reuse, 0xe0, RZ, 0xc0, !PT ;  /* 0x000000e004007812 */ /* 0x040fe400078ec0ff */
[----:B------:R-:W-:Y:S02]  /*0b40*/  LOP3.LUT P0, RZ, R4, 0x1f, RZ, 0xc0, !PT ;  /* 0x0000001f04ff7812 */ /* 0x000fe4000780c0ff */
[----:B------:R-:W-:-:S04]  /*0b50*/  IADD3 R0, PT, PT, R0, -0x80, RZ ;  /* 0xffffff8000007810 */ /* 0x000fc80007ffe0ff */
[----:B------:R-:W-:-:S05]  /*0b60*/  SHF.R.U32.HI R0, RZ, 0x5, R0 ;  /* 0x00000005ff007819 */ /* 0x000fca0000011600 */
[----:B------:R-:W-:-:S05]  /*0b70*/  IMAD R9, R0, -0x4, R1 ;  /* 0xfffffffc00097824 */ /* 0x000fca00078e0201 */
[----:B------:R-:W2:Y:S04]  /*0b80*/  LDL R0, [R9+0x18] ;  /* 0x0000180009007983 */ /* 0x000ea80000100800 */
[----:B------:R-:W2:Y:S04]  /*0b90*/  LDL R3, [R9+0x14] ;  /* 0x0000140009037983 */ /* 0x000ea80000100800 */
[----:B------:R-:W4:Y:S01]  /*0ba0*/  @P0 LDL R2, [R9+0x10] ;  /* 0x0000100009020983 */ /* 0x000f220000100800 */
[----:B------:R-:W-:Y:S01]  /*0bb0*/  LOP3.LUT R4, R4, 0x1f, RZ, 0xc0, !PT ;  /* 0x0000001f04047812 */ /* 0x000fe200078ec0ff */
[----:B------:R-:W-:Y:S01]  /*0bc0*/  UMOV UR4, 0x54442d19 ;  /* 0x54442d1900047882 */ /* 0x000fe20000000000 */
[----:B------:R-:W-:-:S02]  /*0bd0*/  UMOV UR5, 0x3bf921fb ;  /* 0x3bf921fb00057882 */ /* 0x000fc40000000000 */
[-C--:B--2---:R-:W-:Y:S02]  /*0be0*/  @P0 SHF.L.W.U32.HI R0, R3, R4.reuse, R0 ;  /* 0x0000000403000219 */ /* 0x084fe40000010e00 */
[----:B----4-:R-:W-:Y:S02]  /*0bf0*/  @P0 SHF.L.W.U32.HI R3, R2, R4, R3 ;  /* 0x0000000402030219 */ /* 0x010fe40000010e03 */
[----:B------:R-:W-:Y:S02]  /*0c00*/  ISETP.GE.AND P0, PT, R7, RZ, PT ;  /* 0x000000ff0700720c */ /* 0x000fe40003f06270 */
[C---:B------:R-:W-:Y:S01]  /*0c10*/  SHF.L.W.U32.HI R2, R3.reuse, 0x2, R0 ;  /* 0x0000000203027819 */ /* 0x040fe20000010e00 */
[----:B------:R-:W-:-:S03]  /*0c20*/  IMAD.SHL.U32 R3, R3, 0x4, RZ ;  /* 0x0000000403037824 */ /* 0x000fc600078e00ff */
[----:B------:R-:W-:Y:S02]  /*0c30*/  SHF.R.S32.HI R4, RZ, 0x1f, R2 ;  /* 0x0000001fff047819 */ /* 0x000fe40000011402 */
[----:B------:R-:W-:Y:S02]  /*0c40*/  LOP3.LUT R7, R2, R7, RZ, 0x3c, !PT ;  /* 0x0000000702077212 */ /* 0x000fe400078e3cff */
[C---:B------:R-:W-:Y:S02]  /*0c50*/  LOP3.LUT R10, R4.reuse, R3, RZ, 0x3c, !PT ;  /* 0x00000003040a7212 */ /* 0x040fe400078e3cff */
[----:B------:R-:W-:Y:S02]  /*0c60*/  LOP3.LUT R11, R4, R2, RZ, 0x3c, !PT ;  /* 0x00000002040b7212 */ /* 0x000fe400078e3cff */
[----:B------:R-:W-:Y:S02]  /*0c70*/  SHF.R.U32.HI R3, RZ, 0x1e, R0 ;  /* 0x0000001eff037819 */ /* 0x000fe40000011600 */
[----:B------:R-:W-:-:S02]  /*0c80*/  ISETP.GE.AND P1, PT, R7, RZ, PT ;  /* 0x000000ff0700720c */ /* 0x000fc40003f26270 */
[----:B------:R-:W0:Y:S01]  /*0c90*/  I2F.F64.S64 R10, R10 ;  /* 0x0000000a000a7312 */ /* 0x000e220000301c00 */
[----:B------:R-:W-:-:S04]  /*0ca0*/  LEA.HI R0, R2, R3, RZ, 0x1 ;  /* 0x0000000302007211 */ /* 0x000fc800078f08ff */
[----:B------:R-:W-:-:S05]  /*0cb0*/  IADD3 R2, PT, PT, -R0, RZ, RZ ;  /* 0x000000ff00027210 */ /* 0x000fca0007ffe1ff */
[----:B------:R-:W-:Y:S01]  /*0cc0*/  @!P0 IMAD.MOV.U32 R0, RZ, RZ, R2 ;  /* 0x000000ffff008224 */ /* 0x000fe200078e0002 */
[----:B0-----:R-:W-:-:S10]  /*0cd0*/  DMUL R8, R10, UR4 ;  /* 0x000000040a087c28 */ /* 0x001fd40008000000 */
[----:B------:R-:W0:Y:S02]  /*0ce0*/  F2F.F32.F64 R8, R8 ;  /* 0x0000000800087310 */ /* 0x000e240000301000 */
[----:B0-----:R-:W-:-:S07]  /*0cf0*/  FSEL R2, -R8, R8, !P1 ;  /* 0x0000000808027208 */ /* 0x001fce0004800100 */
.L_x_8:
[----:B------:R-:W-:Y:S01]  /*0d00*/  MOV R7, 0x37cbac00 ;  /* 0x37cbac0000077802 */ /* 0x000fe20000000f00 */
[----:B------:R-:W-:Y:S01]  /*0d10*/  FMUL R3, R2, R2 ;  /* 0x0000000202037220 */ /* 0x000fe20000400000 */
[----:B------:R-:W-:Y:S01]  /*0d20*/  LOP3.LUT R8, R0, 0x1, RZ, 0xc0, !PT ;  /* 0x0000000100087812 */ /* 0x000fe200078ec0ff */
[----:B------:R-:W-:Y:S01]  /*0d30*/  BSSY.RECONVERGENT B0, `(.L_x_10) ;  /* 0x000006a000007945 */ /* 0x000fe20003800200 */
[----:B------:R-:W-:Y:S01]  /*0d40*/  MOV R11, 0x3effffff ;  /* 0x3effffff000b7802 */ /* 0x000fe20000000f00 */
[----:B------:R-:W-:Y:S01]  /*0d50*/  FFMA R4, R3, R7, -0.0013887860113754868507 ;  /* 0xbab607ed03047423 */ /* 0x000fe20000000007 */
[----:B------:R-:W-:Y:S01]  /*0d60*/  ISETP.NE.U32.AND P0, PT, R8, 0x1, PT ;  /* 0x000000010800780c */ /* 0x000fe20003f05070 */
[----:B------:R-:W-:Y:S01]  /*0d70*/  IMAD.MOV.U32 R8, RZ, RZ, 0x3d2aaabb ;  /* 0x3d2aaabbff087424 */ /* 0x000fe200078e00ff */
[----:B------:R-:W-:Y:S02]  /*0d80*/  LOP3.LUT P1, RZ, R0, 0x2, RZ, 0xc0, !PT ;  /* 0x0000000200ff7812 */ /* 0x000fe4000782c0ff */
[----:B------:R-:W-:-:S02]  /*0d90*/  FSEL R4, R4, -0.00019574658654164522886, !P0 ;  /* 0xb94d415304047808 */ /* 0x000fc40004000000 */
[----:B------:R-:W-:Y:S02]  /*0da0*/  FSEL R8, R8, 0.0083327032625675201416, !P0 ;  /* 0x3c0885e408087808 */ /* 0x000fe40004000000 */
[----:B------:R-:W-:Y:S02]  /*0db0*/  FSEL R0, R2, 1, P0 ;  /* 0x3f80000002007808 */ /* 0x000fe40000000000 */
[----:B------:R-:W-:Y:S01]  /*0dc0*/  FSEL R11, -R11, -0.16666662693023681641, !P0 ;  /* 0xbe2aaaa80b0b7808 */ /* 0x000fe20004000100 */
[C---:B------:R-:W-:Y:S02]  /*0dd0*/  FFMA R4, R3.reuse, R4, R8 ;  /* 0x0000000403047223 */ /* 0x040fe40000000008 */
[C---:B------:R-:W-:Y:S02]  /*0de0*/  FFMA R9, R3.reuse, R0, RZ ;  /* 0x0000000003097223 */ /* 0x040fe400000000ff */
[----:B------:R-:W-:Y:S01]  /*0df0*/  FFMA R4, R3, R4, R11 ;  /* 0x0000000403047223 */ /* 0x000fe2000000000b */
[----:B------:R-:W-:-:S03]  /*0e00*/  IMAD.MOV.U32 R3, RZ, RZ, 0x3f000000 ;  /* 0x3f000000ff037424 */ /* 0x000fc600078e00ff */
[----:B------:R-:W-:Y:S01]  /*0e10*/  FFMA R0, R9, R4, R0 ;  /* 0x0000000409007223 */ /* 0x000fe20000000000 */
[----:B------:R-:W-:-:S03]  /*0e20*/  MOV R9, 0x3d10ecef ;  /* 0x3d10ecef00097802 */ /* 0x000fc60000000f00 */
[----:B------:R-:W-:-:S04]  /*0e30*/  @P1 FADD R0, RZ, -R0 ;  /* 0x80000000ff001221 */ /* 0x000fc80000000000 */
[----:B------:R-:W-:-:S04]  /*0e40*/  FADD R0, R0, -1.05220003840000000000e+10 ;  /* 0xd01cca3f00007421 */ /* 0x000fc80000000000 */
[C---:B------:R-:W-:Y:S01]  /*0e50*/  FFMA R2, |R0|.reuse, -R3, 0.5 ;  /* 0x3f00000000027423 */ /* 0x040fe20000000a03 */
[C---:B------:R-:W-:Y:S02]  /*0e60*/  FSETP.NEU.AND P1, PT, |R0|.reuse, 1, PT ;  /* 0x3f8000000000780b */ /* 0x040fe40003f2d200 */
[----:B------:R-:W-:Y:S01]  /*0e70*/  FSETP.GT.AND P0, PT, |R0|, 0.56000000238418579102, PT ;  /* 0x3f0f5c290000780b */ /* 0x000fe20003f04200 */
[----:B------:R-:W0:Y:S02]  /*0e80*/  MUFU.RSQ R3, R2 ;  /* 0x0000000200037308 */ /* 0x000e240000001400 */
[----:B0-----:R-:W-:Y:S01]  /*0e90*/  FMUL R4, R2, R3 ;  /* 0x0000000302047220 */ /* 0x001fe20000400000 */
[----:B------:R-:W-:-:S04]  /*0ea0*/  FMUL R3, R3, -0.5 ;  /* 0xbf00000003037820 */ /* 0x000fc80000400000 */
[----:B------:R-:W-:-:S04]  /*0eb0*/  FFMA R3, R4, R3, 0.5 ;  /* 0x3f00000004037423 */ /* 0x000fc80000000003 */
[----:B------:R-:W-:-:S05]  /*0ec0*/  FFMA R3, R4, R3, R4 ;  /* 0x0000000304037223 */ /* 0x000fca0000000004 */
[----:B------:R-:W-:Y:S02]  /*0ed0*/  FSEL R3, R3, RZ, P1 ;  /* 0x000000ff03037208 */ /* 0x000fe40000800000 */
[----:B------:R-:W-:Y:S02]  /*0ee0*/  FSETP.GT.AND P1, PT, R0, 0.56000000238418579102, PT ;  /* 0x3f0f5c290000780b */ /* 0x000fe40003f24000 */
[----:B------:R-:W-:-:S04]  /*0ef0*/  FSEL R3, R3, |R0|, P0 ;  /* 0x4000000003037208 */ /* 0x000fc80000000000 */
[----:B------:R-:W-:-:S05]  /*0f00*/  LOP3.LUT R3, R3, 0x80000000, R0, 0xb8, !PT ;  /* 0x8000000003037812 */ /* 0x000fca00078eb800 */
[----:B------:R-:W-:-:S04]  /*0f10*/  FMUL R2, R3, R3 ;  /* 0x0000000303027220 */ /* 0x000fc80000400000 */
[----:B------:R-:W-:-:S04]  /*0f20*/  FFMA R9, R2, R9, 0.016980519518256187439 ;  /* 0x3c8b1abb02097423 */ /* 0x000fc80000000009 */
[----:B------:R-:W-:-:S04]  /*0f30*/  FFMA R9, R2, R9, 0.030762933194637298584 ;  /* 0x3cfc028c02097423 */ /* 0x000fc80000000009 */
[----:B------:R-:W-:-:S04]  /*0f40*/  FFMA R9, R2, R9, 0.044709417968988418579 ;  /* 0x3d37213902097423 */ /* 0x000fc80000000009 */
[----:B------:R-:W-:-:S04]  /*0f50*/  FFMA R9, R2, R9, 0.074989043176174163818 ;  /* 0x3d9993db02097423 */ /* 0x000fc80000000009 */
[----:B------:R-:W-:-:S04]  /*0f60*/  FFMA R9, R2, R9, 0.16666707396507263184 ;  /* 0x3e2aaac602097423 */ /* 0x000fc80000000009 */
[----:B------:R-:W-:-:S04]  /*0f70*/  FMUL R2, R2, R9 ;  /* 0x0000000902027220 */ /* 0x000fc80000400000 */
[----:B------:R-:W-:Y:S01]  /*0f80*/  FFMA R2, R3, R2, R3 ;  /* 0x0000000203027223 */ /* 0x000fe20000000003 */
[----:B------:R-:W-:-:S04]  /*0f90*/  IMAD.MOV.U32 R3, RZ, RZ, 0x3fd774eb ;  /* 0x3fd774ebff037424 */ /* 0x000fc800078e00ff */
[----:B------:R-:W-:-:S05]  /*0fa0*/  FSEL R0, R2, -R2, P0 ;  /* 0x8000000202007208 */ /* 0x000fca0000000000 */
[----:B------:R-:W-:-:S04]  /*0fb0*/  @!P1 FFMA R2, R3, 0.93318945169448852539, R0 ;  /* 0x3f6ee58103029823 */ /* 0x000fc80000000000 */
[----:B------:R-:W-:-:S05]  /*0fc0*/  @P0 FADD R2, R2, R2 ;  /* 0x0000000202020221 */ /* 0x000fca0000000000 */
[----:B------:R-:W-:-:S13]  /*0fd0*/  FSETP.NEU.AND P0, PT, R5, |R2|, PT ;  /* 0x400000020500720b */ /* 0x000fda0003f0d000 */
[----:B------:R-:W-:Y:S05]  /*0fe0*/  @P0 BRA `(.L_x_11) ;  /* 0x0000000000f80947 */ /* 0x000fea0003800000 */
[----:B------:R-:W0:Y:S01]  /*0ff0*/  LDC R5, c[0x0][0x3cc] ;  /* 0x0000f300ff057b82 */ /* 0x000e220000000800 */
[----:B------:R-:W1:Y:S01]  /*1000*/  LDCU UR4, c[0x0][0x3d0] ;  /* 0x00007a00ff0477ac */ /* 0x000e620008000800 */
[----:B------:R-:W-:Y:S01]  /*1010*/  MOV R13, RZ ;  /* 0x000000ff000d7202 */ /* 0x000fe20000000f00 */
[----:B------:R-:W-:Y:S01]  /*1020*/  IMAD.MOV.U32 R15, RZ, RZ, RZ ;  /* 0x000000ffff0f7224 */ /* 0x000fe200078e00ff */
[----:B------:R-:W-:Y:S01]  /*1030*/  MOV R0, R1 ;  /* 0x0000000100007202 */ /* 0x000fe20000000f00 */
[----:B------:R-:W2:Y:S01]  /*1040*/  LDCU.64 UR6, c[0x4][0x10] ;  /* 0x01000200ff0677ac */ /* 0x000ea20008000a00 */
[----:B0-----:R-:W-:-:S04]  /*1050*/  FADD R5, -R5, -INF ;  /* 0xff80000005057421 */ /* 0x001fc80000000100 */
[----:B-1----:R-:W-:Y:S01]  /*1060*/  FADD R5, R5, UR4 ;  /* 0x0000000405057e21 */ /* 0x002fe20008000000 */
[----:B--2---:R-:W-:-:S06]  /*1070*/  UMOV UR4, URZ ;  /* 0x000000ff00047c82 */ /* 0x004fcc0008000000 */
.L_x_12:
[----:B------:R-:W-:Y:S01]  /*1080*/  IMAD.U32 R8, RZ, RZ, UR6 ;  /* 0x00000006ff087e24 */ /* 0x000fe2000f8e00ff */
[----:B------:R-:W-:-:S05]  /*1090*/  MOV R9, UR7 ;  /* 0x0000000700097c02 */ /* 0x000fca0008000f00 */
[----:B------:R-:W2:Y:S01]  /*10a0*/  LDG.E.CONSTANT R2, desc[UR12][R8.64] ;  /* 0x0000000c08027981 */ /* 0x000ea2000c1e9900 */
[----:B------:R-:W-:Y:S02]  /*10b0*/  UIADD3 UR6, UP0, UPT, UR6, 0x4, URZ ;  /* 0x0000000406067890 */ /* 0x000fe4000ff1e0ff */
[----:B------:R-:W-:Y:S02]  /*10c0*/  UIADD3 UR4, UPT, UPT, UR4, 0x1, URZ ;  /* 0x0000000104047890 */ /* 0x000fe4000fffe0ff */
[----:B------:R-:W-:Y:S02]  /*10d0*/  UIADD3.X UR7, UPT, UPT, URZ, UR7, URZ, UP0, !UPT ;  /* 0x00000007ff077290 */ /* 0x000fe400087fe4ff */
[----:B------:R-:W-:Y:S01]  /*10e0*/  UISETP.NE.AND UP0, UPT, UR4, 0x6, UPT ;  /* 0x000000060400788c */ /* 0x000fe2000bf05270 */
[----:B--2---:R-:W-:-:S03]  /*10f0*/  IMAD.WIDE.U32 R2, R2, -0x2a42a300, RZ ;  /* 0xd5bd5d0002027825 */ /* 0x004fc600078e00ff */
[----:B------:R-:W-:-:S05]  /*1100*/  IADD3 R11, P0, PT, R2, R13, RZ ;  /* 0x0000000d020b7210 */ /* 0x000fca0007f1e0ff */
[----:B------:R0:W-:Y:S01]  /*1110*/  STL [R0], R11 ;  /* 0x0000000b00007387 */ /* 0x0001e20000100800 */
[----:B------:R-:W-:Y:S01]  /*1120*/  IMAD.X R13, R3, 0x1, R15, P0 ;  /* 0x00000001030d7824 */ /* 0x000fe200000e060f */
[----:B0-----:R-:W-:Y:S01]  /*1130*/  IADD3 R0, PT, PT, R0, 0x4, RZ ;  /* 0x0000000400007810 */ /* 0x001fe20007ffe0ff */
[----:B------:R-:W-:Y:S06]  /*1140*/  BRA.U UP0, `(.L_x_12) ;  /* 0xfffffffd00cc7547 */ /* 0x000fec000b83ffff */
[----:B------:R-:W2:Y:S04]  /*1150*/  LDL.64 R8, [R1+0x8] ;  /* 0x0000080001087983 */ /* 0x000ea80000100a00 */
[----:B------:R-:W4:Y:S01]  /*1160*/  LDL R3, [R1+0x4] ;  /* 0x0000040001037983 */ /* 0x000f220000100800 */
[----:B------:R-:W-:Y:S01]  /*1170*/  UMOV UR4, 0x54442d19 ;  /* 0x54442d1900047882 */ /* 0x000fe20000000000 */
[----:B------:R-:W-:Y:S01]  /*1180*/  UMOV UR5, 0x3bf921fb ;  /* 0x3bf921fb00057882 */ /* 0x000fe20000000000 */
[----:B------:R-:W-:Y:S01]  /*1190*/  IMAD.MOV.U32 R12, RZ, RZ, 0x3c0885e4 ;  /* 0x3c0885e4ff0c7424 */ /* 0x000fe200078e00ff */
[----:B--2---:R-:W-:Y:S02]  /*11a0*/  SHF.L.W.U32.HI R0, R8, 0x16, R9 ;  /* 0x0000001608007819 */ /* 0x004fe40000010e09 */
[----:B----4-:R-:W-:-:S04]  /*11b0*/  SHF.L.W.U32.HI R3, R3, 0x16, R8 ;  /* 0x0000001603037819 */ /* 0x010fc80000010e08 */
[C---:B------:R-:W-:Y:S01]  /*11c0*/  SHF.L.W.U32.HI R2, R3.reuse, 0x2, R0 ;  /* 0x0000000203027819 */ /* 0x040fe20000010e00 */
[----:B------:R-:W-:-:S03]  /*11d0*/  IMAD.SHL.U32 R3, R3, 0x4, RZ ;  /* 0x0000000403037824 */ /* 0x000fc600078e00ff */
[----:B------:R-:W-:Y:S02]  /*11e0*/  SHF.R.S32.HI R4, RZ, 0x1f, R2 ;  /* 0x0000001fff047819 */ /* 0x000fe40000011402 */
[----:B------:R-:W-:Y:S02]  /*11f0*/  ISETP.GE.AND P0, PT, R2, RZ, PT ;  /* 0x000000ff0200720c */ /* 0x000fe40003f06270 */
[C---:B------:R-:W-:Y:S02]  /*1200*/  LOP3.LUT R10, R4.reuse, R3, RZ, 0x3c, !PT ;  /* 0x00000003040a7212 */ /* 0x040fe400078e3cff */
[----:B------:R-:W-:Y:S02]  /*1210*/  LOP3.LUT R11, R4, R2, RZ, 0x3c, !PT ;  /* 0x00000002040b7212 */ /* 0x000fe400078e3cff */
[----:B------:R-:W-:Y:S02]  /*1220*/  SHF.R.U32.HI R3, RZ, 0x1e, R0 ;  /* 0x0000001eff037819 */ /* 0x000fe40000011600 */
[----:B------:R0:W1:Y:S02]  /*1230*/  I2F.F64.S64 R8, R10 ;  /* 0x0000000a00087312 */ /* 0x0000640000301c00 */
[----:B------:R-:W-:-:S04]  /*1240*/  IADD3 R3, PT, PT, -R3, R4, RZ ;  /* 0x0000000403037210 */ /* 0x000fc80007ffe1ff */
[C---:B------:R-:W-:Y:S02]  /*1250*/  LOP3.LUT R4, R3.reuse, 0x1, RZ, 0xc0, !PT ;  /* 0x0000000103047812 */ /* 0x040fe400078ec0ff */
[----:B------:R-:W-:Y:S01]  /*1260*/  IADD3 R3, PT, PT, R3, 0x1, RZ ;  /* 0x0000000103037810 */ /* 0x000fe20007ffe0ff */
[----:B0-----:R-:W0:Y:S03]  /*1270*/  LDC R10, c[0x0][0x3c8] ;  /* 0x0000f200ff0a7b82 */ /* 0x001e260000000800 */
[----:B------:R-:W-:Y:S01]  /*1280*/  LOP3.LUT P1, RZ, R3, 0x2, RZ, 0xc0, !PT ;  /* 0x0000000203ff7812 */ /* 0x000fe2000782c0ff */
[----:B-1----:R-:W-:Y:S01]  /*1290*/  DMUL R8, R8, UR4 ;  /* 0x0000000408087c28 */ /* 0x002fe20008000000 */
[----:B------:R-:W1:Y:S09]  /*12a0*/  LDCU UR4, c[0x0][0x3d4] ;  /* 0x00007a80ff0477ac */ /* 0x000e720008000800 */
[----:B------:R-:W2:Y:S01]  /*12b0*/  F2F.F32.F64 R8, R8 ;  /* 0x0000000800087310 */ /* 0x000ea20000301000 */
[----:B0-----:R-:W-:Y:S01]  /*12c0*/  FFMA R5, -R5, R10, -1.74830000855138721662e+34 ;  /* 0xf8577e9f05057423 */ /* 0x001fe2000000010a */
[----:B--2---:R-:W-:-:S02]  /*12d0*/  FSEL R0, R8, -R8, !P0 ;  /* 0x8000000808007208 */ /* 0x004fc40004000000 */
[----:B------:R-:W-:Y:S01]  /*12e0*/  ISETP.NE.U32.AND P0, PT, R4, 0x1, PT ;  /* 0x000000010400780c */ /* 0x000fe20003f05070 */
[----:B------:R-:W-:Y:S02]  /*12f0*/  IMAD.MOV.U32 R4, RZ, RZ, 0x3e2aaaa8 ;  /* 0x3e2aaaa8ff047424 */ /* 0x000fe400078e00ff */
[----:B------:R-:W-:Y:S01]  /*1300*/  FMUL R2, R0, R0 ;  /* 0x0000000000027220 */ /* 0x000fe20000400000 */
[----:B------:R-:W-:Y:S02]  /*1310*/  FSEL R9, R12, 0.041666727513074874878, !P0 ;  /* 0x3d2aaabb0c097808 */ /* 0x000fe40004000000 */
[----:B------:R-:W-:Y:S01]  /*1320*/  FSEL R3, -R4, -0.4999999701976776123, !P0 ;  /* 0xbeffffff04037808 */ /* 0x000fe20004000100 */
[----:B------:R-:W-:Y:S01]  /*1330*/  FFMA R7, R2, R7, -0.0013887860113754868507 ;  /* 0xbab607ed02077423 */ /* 0x000fe20000000007 */
[----:B------:R-:W-:-:S04]  /*1340*/  FSEL R0, R0, 1, !P0 ;  /* 0x3f80000000007808 */ /* 0x000fc80004000000 */
[----:B------:R-:W-:-:S05]  /*1350*/  FSEL R7, R7, -0.00019574658654164522886, P0 ;  /* 0xb94d415307077808 */ /* 0x000fca0000000000 */
[----:B------:R-:W-:-:S04]  /*1360*/  FFMA R7, R2, R7, R9 ;  /* 0x0000000702077223 */ /* 0x000fc80000000009 */
[C---:B------:R-:W-:Y:S01]  /*1370*/  FFMA R7, R2.reuse, R7, R3 ;  /* 0x0000000702077223 */ /* 0x040fe20000000003 */
[----:B------:R-:W-:-:S04]  /*1380*/  FFMA R3, R2, R0, RZ ;  /* 0x0000000002037223 */ /* 0x000fc800000000ff */
[----:B------:R-:W-:-:S04]  /*1390*/  FFMA R0, R3, R7, R0 ;  /* 0x0000000703007223 */ /* 0x000fc80000000000 */
[----:B------:R-:W-:-:S04]  /*13a0*/  @P1 FADD R0, RZ, -R0 ;  /* 0x80000000ff001221 */ /* 0x000fc80000000000 */
[----:B-1----:R-:W-:-:S04]  /*13b0*/  FADD R0, R0, -UR4 ;  /* 0x8000000400007e21 */ /* 0x002fc80008000000 */
[----:B------:R-:W-:-:S07]  /*13c0*/  FADD R5, R0, R5 ;  /* 0x0000000500057221 */ /* 0x000fce0000000000 */
.L_x_11:
[----:B------:R-:W-:Y:S05]  /*13d0*/  BSYNC.RECONVERGENT B0 ;  /* 0x0000000000007941 */ /* 0x000fea0003800200 */
.L_x_10:
[----:B------:R-:W0:Y:S01]  /*13e0*/  LDC.64 R2, c[0x0][0x3d8] ;  /* 0x0000f600ff027b82 */ /* 0x000e220000000a00 */
[----:B------:R-:W1:Y:S01]  /*13f0*/  LDCU UR6, c[0x0][0x384] ;  /* 0x00007080ff0677ac */ /* 0x000e620008000800 */
[----:B------:R-:W-:-:S06]  /*1400*/  MOV R0, R5 ;  /* 0x0000000500007202 */ /* 0x000fcc0000000f00 */
[----:B------:R-:W2:Y:S01]  /*1410*/  LDC.64 R8, c[0x0][0x3e0] ;  /* 0x0000f800ff087b82 */ /* 0x000ea20000000a00 */
[----:B-1----:R-:W-:Y:S01]  /*1420*/  UISETP.GE.AND UP0, UPT, UR6, 0x1, UPT ;  /* 0x000000010600788c */ /* 0x002fe2000bf06270 */
[----:B0-----:R-:W-:-:S04]  /*1430*/  FADD R3, -R3, -1.6236999559044297623e-16 ;  /* 0xa53b332a03037421 */ /* 0x001fc80000000100 */
[----:B--2---:R-:W-:-:S04]  /*1440*/  FFMA R3, R8, 1.07330004452242332287e+28, R3 ;  /* 0x6e0ab88508037823 */ /* 0x004fc80000000003 */
[----:B------:R-:W-:Y:S01]  /*1450*/  FADD R3, -R3, R2 ;  /* 0x0000000203037221 */ /* 0x000fe20000000100 */
[----:B------:R-:W-:-:S04]  /*1460*/  FADD R2, R9, -1.23669999474802810948e+34 ;  /* 0xf8186f5f09027421 */ /* 0x000fc80000000000 */
[----:B------:R-:W-:Y:S01]  /*1470*/  FSETP.GTU.AND P0, PT, R0, R3, PT ;  /* 0x000000030000720b */ /* 0x000fe20003f0c000 */
[----:B------:R-:W-:-:S12]  /*1480*/  FADD R2, R2, 1.3214244518583024979e-42 ;  /* 0x000003af02027421 */ /* 0x000fd80000000000 */
[----:B------:R-:W-:Y:S01]  /*1490*/  @!P0 FADD R0, R2, -1.80130005924731613087e+34 ;  /* 0xf85e070202008421 */ /* 0x000fe20000000000 */
[----:B------:R-:W-:Y:S06]  /*14a0*/  BRA.U !UP0, `(.L_x_0) ;  /* 0x0000000508847547 */ /* 0x000fec000b800000 */
[----:B------:R-:W-:Y:S01]  /*14b0*/  UISETP.GE.U32.AND UP1, UPT, UR6, 0x10, UPT ;  /* 0x000000100600788c */ /* 0x000fe2000bf26070 */
[----:B------:R-:W-:Y:S01]  /*14c0*/  IMAD.MOV.U32 R5, RZ, RZ, RZ ;  /* 0x000000ffff057224 */ /* 0x000fe200078e00ff */
[----:B------:R-:W-:-:S04]  /*14d0*/  ULOP3.LUT UR7, UR6, 0xf, URZ, 0xc0, !UPT ;  /* 0x0000000f06077892 */ /* 0x000fc8000f8ec0ff */
[----:B------:R-:W-:-:S03]  /*14e0*/  UISETP.NE.AND UP0, UPT, UR7, URZ, UPT ;  /* 0x000000ff0700728c */ /* 0x000fc6000bf05270 */
[----:B------:R-:W-:Y:S08]  /*14f0*/  BRA.U !UP1, `(.L_x_13) ;  /* 0x0000000109807547 */ /* 0x000ff0000b800000 */
[----:B------:R-:W0:Y:S01]  /*1500*/  LDCU.64 UR4, c[0x0][0x3e8] ;  /* 0x00007d00ff0477ac */ /* 0x000e220008000a00 */
[----:B------:R-:W-:Y:S01]  /*1510*/  HFMA2 R9, -RZ, RZ, 0, 4.76837158203125e-07 ;  /* 0x00000008ff097431 */ /* 0x000fe200000001ff */
[----:B------:R-:W-:-:S04]  /*1520*/  ULOP3.LUT UR8, UR6, 0x7ffffff0, URZ, 0xc0, !UPT ;  /* 0x7ffffff006087892 */ /* 0x000fc8000f8ec0ff */
[----:B------:R-:W-:Y:S02]  /*1530*/  UIADD3 UR9, UPT, UPT, -UR8, URZ, URZ ;  /* 0x000000ff08097290 */ /* 0x000fe4000fffe1ff */
[----:B------:R-:W-:Y:S01]  /*1540*/  IMAD.U32 R5, RZ, RZ, UR8 ;  /* 0x00000008ff057e24 */ /* 0x000fe2000f8e00ff */
[----:B0-----:R-:W-:-:S04]  /*1550*/  UIADD3 UR4, UP1, UPT, UR4, 0x20, URZ ;  /* 0x0000002004047890 */ /* 0x001fc8000ff3e0ff */
[----:B------:R-:W-:Y:S02]  /*1560*/  UIADD3.X UR5, UPT, UPT, URZ, UR5, URZ, UP1, !UPT ;  /* 0x00000005ff057290 */ /* 0x000fe40008ffe4ff */
[----:B------:R-:W-:-:S04]  /*1570*/  MOV R0, UR4 ;  /* 0x0000000400007c02 */ /* 0x000fc80008000f00 */
[----:B------:R-:W-:-:S07]  /*1580*/  IMAD.U32 R7, RZ, RZ, UR5 ;  /* 0x00000005ff077e24 */ /* 0x000fce000f8e00ff */
.L_x_14:
[----:B0-----:R-:W-:Y:S01]  /*1590*/  MOV R2, R0 ;  /* 0x0000000000027202 */ /* 0x001fe20000000f00 */
[----:B------:R-:W-:Y:S01]  /*15a0*/  IMAD.MOV.U32 R3, RZ, RZ, R7 ;  /* 0x000000ffff037224 */ /* 0x000fe200078e0007 */
[----:B------:R-:W-:Y:S02]  /*15b0*/  UIADD3 UR9, UPT, UPT, UR9, 0x10, URZ ;  /* 0x0000001009097890 */ /* 0x000fe4000fffe0ff */
[----:B------:R-:W-:Y:S02]  /*15c0*/  IADD3 R0, P0, PT, R2, 0x40, RZ ;  /* 0x0000004002007810 */ /* 0x000fe40007f1e0ff */
[----:B------:R0:W-:Y:S01]  /*15d0*/  STG.E desc[UR12][R2.64+-0x20], R9 ;  /* 0xffffe00902007986 */ /* 0x0001e2000c10190c */
[----:B------:R-:W-:Y:S01]  /*15e0*/  UISETP.NE.AND UP1, UPT, UR9, URZ, UPT ;  /* 0x000000ff0900728c */ /* 0x000fe2000bf25270 */
[----:B------:R-:W-:Y:S02]  /*15f0*/  IADD3.X R7, PT, PT, RZ, R3, RZ, P0, !PT ;  /* 0x00000003ff077210 */ /* 0x000fe400007fe4ff */
[----:B------:R0:W-:Y:S04]  /*1600*/  STG.E desc[UR12][R2.64+-0x1c], R9 ;  /* 0xffffe40902007986 */ /* 0x0001e8000c10190c */
        /* <DEDUP_REMOVED lines=13> */
[----:B------:R0:W-:Y:S01]  /*16e0*/  STG.E desc[UR12][R2.64+0x1c], R9 ;  /* 0x00001c0902007986 */ /* 0x0001e2000c10190c */
[----:B------:R-:W-:Y:S05]  /*16f0*/  BRA.U UP1, `(.L_x_14) ;  /* 0xfffffffd01a47547 */ /* 0x000fea000b83ffff */
.L_x_13:
[----:B------:R-:W-:Y:S05]  /*1700*/  BRA.U !UP0, `(.L_x_15) ;  /* 0x0000000108a07547 */ /* 0x000fea000b800000 */
[----:B------:R-:W-:Y:S02]  /*1710*/  UISETP.GE.U32.AND UP0, UPT, UR7, 0x8, UPT ;  /* 0x000000080700788c */ /* 0x000fe4000bf06070 */
[----:B------:R-:W-:-:S04]  /*1720*/  ULOP3.LUT UR5, UR6, 0x7, URZ, 0xc0, !UPT ;  /* 0x0000000706057892 */ /* 0x000fc8000f8ec0ff */
[----:B------:R-:W-:-:S03]  /*1730*/  UISETP.NE.AND UP1, UPT, UR5, URZ, UPT ;  /* 0x000000ff0500728c */ /* 0x000fc6000bf25270 */
[----:B------:R-:W-:Y:S08]  /*1740*/  BRA.U !UP0, `(.L_x_16) ;  /* 0x0000000108307547 */ /* 0x000ff0000b800000 */
[----:B0-----:R-:W0:Y:S01]  /*1750*/  LDC.64 R2, c[0x0][0x3e8] ;  /* 0x0000fa00ff027b82 */ /* 0x001e220000000a00 */
[----:B------:R-:W-:Y:S02]  /*1760*/  IMAD.MOV.U32 R7, RZ, RZ, 0x8 ;  /* 0x00000008ff077424 */ /* 0x000fe400078e00ff */
[C---:B0-----:R-:W-:Y:S01]  /*1770*/  IMAD.WIDE.U32 R2, R5.reuse, 0x4, R2 ;  /* 0x0000000405027825 */ /* 0x041fe200078e0002 */
[----:B------:R-:W-:-:S04]  /*1780*/  IADD3 R5, PT, PT, R5, 0x8, RZ ;  /* 0x0000000805057810 */ /* 0x000fc80007ffe0ff */
[----:B------:R1:W-:Y:S04]  /*1790*/  STG.E desc[UR12][R2.64], R7 ;  /* 0x0000000702007986 */ /* 0x0003e8000c10190c */
[----:B------:R1:W-:Y:S04]  /*17a0*/  STG.E desc[UR12][R2.64+0x4], R7 ;  /* 0x0000040702007986 */ /* 0x0003e8000c10190c */
[----:B------:R1:W-:Y:S04]  /*17b0*/  STG.E desc[UR12][R2.64+0x8], R7 ;  /* 0x0000080702007986 */ /* 0x0003e8000c10190c */
[----:B------:R1:W-:Y:S04]  /*17c0*/  STG.E desc[UR12][R2.64+0xc], R7 ;  /* 0x00000c0702007986 */ /* 0x0003e8000c10190c */
[----:B------:R1:W-:Y:S04]  /*17d0*/  STG.E desc[UR12][R2.64+0x10], R7 ;  /* 0x0000100702007986 */ /* 0x0003e8000c10190c */
[----:B------:R1:W-:Y:S04]  /*17e0*/  STG.E desc[UR12][R2.64+0x14], R7 ;  /* 0x0000140702007986 */ /* 0x0003e8000c10190c */
[----:B------:R1:W-:Y:S04]  /*17f0*/  STG.E desc[UR12][R2.64+0x18], R7 ;  /* 0x0000180702007986 */ /* 0x0003e8000c10190c */
[----:B------:R1:W-:Y:S02]  /*1800*/  STG.E desc[UR12][R2.64+0x1c], R7 ;  /* 0x00001c0702007986 */ /* 0x0003e4000c10190c */
.L_x_16:
[----:B------:R-:W-:Y:S05]  /*1810*/  BRA.U !UP1, `(.L_x_15) ;  /* 0x00000001095c7547 */ /* 0x000fea000b800000 */
[----:B------:R-:W-:Y:S02]  /*1820*/  UISETP.GE.U32.AND UP0, UPT, UR5, 0x4, UPT ;  /* 0x000000040500788c */ /* 0x000fe4000bf06070 */
[----:B------:R-:W-:-:S04]  /*1830*/  ULOP3.LUT UR4, UR6, 0x3, URZ, 0xc0, !UPT ;  /* 0x0000000306047892 */ /* 0x000fc8000f8ec0ff */
[----:B------:R-:W-:-:S03]  /*1840*/  UISETP.NE.AND UP1, UPT, UR4, URZ, UPT ;  /* 0x000000ff0400728c */ /* 0x000fc6000bf25270 */
[----:B------:R-:W-:Y:S08]  /*1850*/  BRA.U !UP0, `(.L_x_17) ;  /* 0x0000000108207547 */ /* 0x000ff0000b800000 */
[----:B01----:R-:W0:Y:S01]  /*1860*/  LDC.64 R2, c[0x0][0x3e8] ;  /* 0x0000fa00ff027b82 */ /* 0x003e220000000a00 */
[----:B------:R-:W-:Y:S02]  /*1870*/  IMAD.MOV.U32 R7, RZ, RZ, 0x8 ;  /* 0x00000008ff077424 */ /* 0x000fe400078e00ff */
[C---:B0-----:R-:W-:Y:S01]  /*1880*/  IMAD.WIDE.U32 R2, R5.reuse, 0x4, R2 ;  /* 0x0000000405027825 */ /* 0x041fe200078e0002 */
[----:B------:R-:W-:-:S04]  /*1890*/  IADD3 R5, PT, PT, R5, 0x4, RZ ;  /* 0x0000000405057810 */ /* 0x000fc80007ffe0ff */
[----:B------:R2:W-:Y:S04]  /*18a0*/  STG.E desc[UR12][R2.64], R7 ;  /* 0x0000000702007986 */ /* 0x0005e8000c10190c */
[----:B------:R2:W-:Y:S04]  /*18b0*/  STG.E desc[UR12][R2.64+0x4], R7 ;  /* 0x0000040702007986 */ /* 0x0005e8000c10190c */
[----:B------:R2:W-:Y:S04]  /*18c0*/  STG.E desc[UR12][R2.64+0x8], R7 ;  /* 0x0000080702007986 */ /* 0x0005e8000c10190c */
[----:B------:R2:W-:Y:S02]  /*18d0*/  STG.E desc[UR12][R2.64+0xc], R7 ;  /* 0x00000c0702007986 */ /* 0x0005e4000c10190c */
.L_x_17:
[----:B------:R-:W-:Y:S05]  /*18e0*/  BRA.U !UP1, `(.L_x_15) ;  /* 0x0000000109287547 */ /* 0x000fea000b800000 */
[----:B012---:R-:W0:Y:S01]  /*18f0*/  LDC.64 R2, c[0x0][0x3e8] ;  /* 0x0000fa00ff027b82 */ /* 0x007e220000000a00 */
[----:B------:R-:W-:Y:S01]  /*1900*/  UIADD3 UR4, UPT, UPT, -UR4, URZ, URZ ;  /* 0x000000ff04047290 */ /* 0x000fe2000fffe1ff */
[----:B0-----:R-:W-:-:S04]  /*1910*/  IMAD.WIDE.U32 R2, R5, 0x4, R2 ;  /* 0x0000000405027825 */ /* 0x001fc800078e0002 */
[----:B------:R-:W-:-:S07]  /*1920*/  IMAD.MOV.U32 R5, RZ, RZ, 0x8 ;  /* 0x00000008ff057424 */ /* 0x000fce00078e00ff */
.L_x_18:
[----:B------:R-:W-:Y:S01]  /*1930*/  UIADD3 UR4, UPT, UPT, UR4, 0x1, URZ ;  /* 0x0000000104047890 */ /* 0x000fe2000fffe0ff */
[----:B------:R0:W-:Y:S03]  /*1940*/  STG.E desc[UR12][R2.64], R5 ;  /* 0x0000000502007986 */ /* 0x0001e6000c10190c */
[----:B------:R-:W-:Y:S01]  /*1950*/  UISETP.NE.AND UP0, UPT, UR4, URZ, UPT ;  /* 0x000000ff0400728c */ /* 0x000fe2000bf05270 */
[----:B0-----:R-:W-:-:S04]  /*1960*/  IADD3 R2, P0, PT, R2, 0x4, RZ ;  /* 0x0000000402027810 */ /* 0x001fc80007f1e0ff */
[----:B------:R-:W-:-:S04]  /*1970*/  IADD3.X R3, PT, PT, RZ, R3, RZ, P0, !PT ;  /* 0x00000003ff037210 */ /* 0x000fc800007fe4ff */
[----:B------:R-:W-:Y:S05]  /*1980*/  BRA.U UP0, `(.L_x_18) ;  /* 0xfffffffd00e87547 */ /* 0x000fea000b83ffff */
.L_x_15:
[----:B------:R-:W4:Y:S01]  /*1990*/  LDC R4, c[0x0][0x3f4] ;  /* 0x0000fd00ff047b82 */ /* 0x000f220000000800 */
[----:B------:R-:W-:Y:S02]  /*19a0*/  UMOV UR4, 0x1997607a ;  /* 0x1997607a00047882 */ /* 0x000fe40000000000 */
[----:B------:R-:W-:Y:S01]  /*19b0*/  IMAD.U32 R5, RZ, RZ, UR4 ;  /* 0x00000004ff057e24 */ /* 0x000fe2000f8e00ff */
[----:B----4-:R-:W0:Y:S08]  /*19c0*/  MUFU.RCP R0, R4 ;  /* 0x0000000400007308 */ /* 0x010e300000001000 */
[----:B------:R-:W4:Y:S01]  /*19d0*/  FCHK P0, -R5, R4 ;  /* 0x0000000405007302 */ /* 0x000f220000000100 */
[----:B012---:R-:W-:-:S04]  /*19e0*/  FFMA R3, R0, -R4, 1 ;  /* 0x3f80000000037423 */ /* 0x007fc80000000804 */
[----:B------:R-:W-:-:S04]  /*19f0*/  FFMA R0, R0, R3, R0 ;  /* 0x0000000300007223 */ /* 0x000fc80000000000 */
[----:B------:R-:W-:-:S04]  /*1a00*/  FFMA R3, R0, -1.5652000635212694462e-23, RZ ;  /* 0x9997607a00037823 */ /* 0x000fc800000000ff */
[----:B------:R-:W-:-:S04]  /*1a10*/  FFMA R2, R3, -R4, -1.5652000635212694462e-23 ;  /* 0x9997607a03027423 */ /* 0x000fc80000000804 */
[----:B------:R-:W-:Y:S01]  /*1a20*/  FFMA R0, R0, R2, R3 ;  /* 0x0000000200007223 */ /* 0x000fe20000000003 */
[----:B----4-:R-:W-:Y:S06]  /*1a30*/  @!P0 BRA `(.L_x_19) ;  /* 0x0000000000148947 */ /* 0x010fec0003800000 */
[----:B------:R-:W0:Y:S01]  /*1a40*/  LDC R3, c[0x0][0x3f4] ;  /* 0x0000fd00ff037b82 */ /* 0x000e220000000800 */
[----:B------:R-:W-:Y:S01]  /*1a50*/  HFMA2 R2, -RZ, RZ, -0.0027294158935546875, 573 ;  /* 0x9997607aff027431 */ /* 0x000fe200000001ff */
[----:B------:R-:W-:-:S07]  /*1a60*/  MOV R8, 0x1a80 ;  /* 0x00001a8000087802 */ /* 0x000fce0000000f00 */
[----:B0--3--:R-:W-:Y:S05]  /*1a70*/  CALL.REL.NOINC `($__internal_0_$__cuda_sm3x_div_rn_noftz_f32_slowpath) ;  /* 0x0000000000407944 */ /* 0x009fea0003c00000 */
[----:B------:R-:W-:-:S07]  /*1a80*/  IMAD.MOV.U32 R0, RZ, RZ, R2 ;  /* 0x000000ffff007224 */ /* 0x000fce00078e0002 */
.L_x_19:
[----:B------:R-:W0:Y:S02]  /*1a90*/  LDCU UR4, c[0x0][0x3f8] ;  /* 0x00007f00ff0477ac */ /* 0x000e240008000800 */
[----:B0-----:R-:W-:-:S04]  /*1aa0*/  FADD R0, R0, -UR4 ;  /* 0x8000000400007e21 */ /* 0x001fc80008000000 */
[----:B------:R-:W-:-:S07]  /*1ab0*/  FADD R0, R0, 1.5904737570086673755e-42 ;  /* 0x0000046f00007421 */ /* 0x000fce0000000000 */
.L_x_0:
[----:B------:R-:W0:Y:S01]  /*1ac0*/  F2F.F64.F32 R2, R0 ;  /* 0x0000000000027310 */ /* 0x000e220000201800 */
[----:B------:R-:W-:Y:S01]  /*1ad0*/  MOV R8, 0x0 ;  /* 0x0000000000087802 */ /* 0x000fe20000000f00 */
[----:B------:R-:W1:Y:S01]  /*1ae0*/  LDCU.64 UR4, c[0x4][0x8] ;  /* 0x01000100ff0477ac */ /* 0x000e620008000a00 */
[----:B---3--:R-:W-:-:S04]  /*1af0*/  IADD3 R6, P0, P1, R1, 0x20, R6 ;  /* 0x0000002001067810 */ /* 0x008fc8000791e006 */
[----:B------:R-:W2:Y:S01]  /*1b00*/  LDC.64 R8, c[0x4][R8] ;  /* 0x0100000008087b82 */ /* 0x000ea20000000a00 */
[----:B------:R-:W-:Y:S01]  /*1b10*/  IADD3.X R7, PT, PT, RZ, UR10, RZ, P0, P1 ;  /* 0x0000000aff077c10 */ /* 0x000fe200087e24ff */
[----:B0-----:R0:W-:Y:S01]  /*1b20*/  STL.64 [R1+0x20], R2 ;  /* 0x0000200201007387 */ /* 0x0011e20000100a00 */
[----:B-1----:R-:W-:Y:S01]  /*1b30*/  MOV R4, UR4 ;  /* 0x0000000400047c02 */ /* 0x002fe20008000f00 */
[----:B------:R-:W-:-:S07]  /*1b40*/  IMAD.U32 R5, RZ, RZ, UR5 ;  /* 0x00000005ff057e24 */ /* 0x000fce000f8e00ff */
[----:B------:R-:W-:-:S07]  /*1b50*/  LEPC R20, `(.L_x_20) ;  /* 0x000000001014794e */ /* 0x000fce0000000000 */
[----:B0-2---:R-:W-:Y:S05]  /*1b60*/  CALL.ABS.NOINC R8 ;  /* 0x0000000008007343 */ /* 0x005fea0003c00000 */
.L_x_20:
[----:B------:R-:W-:Y:S05]  /*1b70*/  EXIT ;  /* 0x000000000000794d */ /* 0x000fea0003800000 */
        .weak           $__internal_0_$__cuda_sm3x_div_rn_noftz_f32_slowpath
        .type           $__internal_0_$__cuda_sm3x_div_rn_noftz_f32_slowpath,@function
        .size           $__internal_0_$__cuda_sm3x_div_rn_noftz_f32_slowpath,(.L_x_30 - $__internal_0_$__cuda_sm3x_div_rn_noftz_f32_slowpath)
$__internal_0_$__cuda_sm3x_div_rn_noftz_f32_slowpath:
[----:B------:R-:W-:Y:S02]  /*1b80*/  SHF.R.U32.HI R9, RZ, 0x17, R3 ;  /* 0x00000017ff097819 */ /* 0x000fe40000011603 */
[----:B------:R-:W-:Y:S02]  /*1b90*/  SHF.R.U32.HI R7, RZ, 0x17, R2 ;  /* 0x00000017ff077819 */ /* 0x000fe40000011602 */
[----:B------:R-:W-:Y:S02]  /*1ba0*/  LOP3.LUT R14, R9, 0xff, RZ, 0xc0, !PT ;  /* 0x000000ff090e7812 */ /* 0x000fe400078ec0ff */
[----:B------:R-:W-:Y:S02]  /*1bb0*/  LOP3.LUT R12, R7, 0xff, RZ, 0xc0, !PT ;  /* 0x000000ff070c7812 */ /* 0x000fe400078ec0ff */
[----:B------:R-:W-:-:S03]  /*1bc0*/  IADD3 R10, PT, PT, R14, -0x1, RZ ;  /* 0xffffffff0e0a7810 */ /* 0x000fc60007ffe0ff */
[----:B------:R-:W-:Y:S01]  /*1bd0*/  VIADD R9, R12, 0xffffffff ;  /* 0xffffffff0c097836 */ /* 0x000fe20000000000 */
[----:B------:R-:W-:-:S04]  /*1be0*/  ISETP.GT.U32.AND P0, PT, R10, 0xfd, PT ;  /* 0x000000fd0a00780c */ /* 0x000fc80003f04070 */
[----:B------:R-:W-:-:S13]  /*1bf0*/  ISETP.GT.U32.OR P0, PT, R9, 0xfd, P0 ;  /* 0x000000fd0900780c */ /* 0x000fda0000704470 */
[----:B------:R-:W-:Y:S01]  /*1c00*/  @!P0 MOV R7, RZ ;  /* 0x000000ff00078202 */ /* 0x000fe20000000f00 */
[----:B------:R-:W-:Y:S06]  /*1c10*/  @!P0 BRA `(.L_x_21) ;  /* 0x00000000005c8947 */ /* 0x000fec0003800000 */
[----:B------:R-:W-:Y:S02]  /*1c20*/  FSETP.GTU.FTZ.AND P0, PT, |R2|, +INF , PT ;  /* 0x7f8000000200780b */ /* 0x000fe40003f1c200 */
[----:B------:R-:W-:-:S04]  /*1c30*/  FSETP.GTU.FTZ.AND P1, PT, |R3|, +INF , PT ;  /* 0x7f8000000300780b */ /* 0x000fc80003f3c200 */
[----:B------:R-:W-:-:S13]  /*1c40*/  PLOP3.LUT P0, PT, P0, P1, PT, 0xf8, 0x8f ;  /* 0x00000000008f781c */ /* 0x000fda0000703f70 */
[----:B------:R-:W-:Y:S05]  /*1c50*/  @P0 BRA `(.L_x_22) ;  /* 0x0000000400440947 */ /* 0x000fea0003800000 */
[----:B------:R-:W-:-:S13]  /*1c60*/  LOP3.LUT P0, RZ, R3, 0x7fffffff, R2, 0xc8, !PT ;  /* 0x7fffffff03ff7812 */ /* 0x000fda000780c802 */
[----:B------:R-:W-:Y:S05]  /*1c70*/  @!P0 BRA `(.L_x_23) ;  /* 0x0000000400348947 */ /* 0x000fea0003800000 */
[C---:B------:R-:W-:Y:S02]  /*1c80*/  FSETP.NEU.FTZ.AND P2, PT, |R2|.reuse, +INF , PT ;  /* 0x7f8000000200780b */ /* 0x040fe40003f5d200 */
[----:B------:R-:W-:Y:S02]  /*1c90*/  FSETP.NEU.FTZ.AND P1, PT, |R3|, +INF , PT ;  /* 0x7f8000000300780b */ /* 0x000fe40003f3d200 */
[----:B------:R-:W-:-:S11]  /*1ca0*/  FSETP.NEU.FTZ.AND P0, PT, |R2|, +INF , PT ;  /* 0x7f8000000200780b */ /* 0x000fd60003f1d200 */
[----:B------:R-:W-:Y:S05]  /*1cb0*/  @!P1 BRA !P2, `(.L_x_23) ;  /* 0x0000000400249947 */ /* 0x000fea0005000000 */
[----:B------:R-:W-:-:S04]  /*1cc0*/  LOP3.LUT P2, RZ, R2, 0x7fffffff, RZ, 0xc0, !PT ;  /* 0x7fffffff02ff7812 */ /* 0x000fc8000784c0ff */
[----:B------:R-:W-:-:S13]  /*1cd0*/  PLOP3.LUT P1, PT, P1, P2, PT, 0x2f, 0xf2 ;  /* 0x0000000000f2781c */ /* 0x000fda0000f24577 */
[----:B------:R-:W-:Y:S05]  /*1ce0*/  @P1 BRA `(.L_x_24) ;  /* 0x0000000400101947 */ /* 0x000fea0003800000 */
[----:B------:R-:W-:-:S04]  /*1cf0*/  LOP3.LUT P1, RZ, R3, 0x7fffffff, RZ, 0xc0, !PT ;  /* 0x7fffffff03ff7812 */ /* 0x000fc8000782c0ff */
[----:B------:R-:W-:-:S13]  /*1d00*/  PLOP3.LUT P0, PT, P0, P1, PT, 0x2f, 0xf2 ;  /* 0x0000000000f2781c */ /* 0x000fda0000702577 */
[----:B------:R-:W-:Y:S05]  /*1d10*/  @P0 BRA `(.L_x_25) ;  /* 0x0000000000f80947 */ /* 0x000fea0003800000 */
[----:B------:R-:W-:Y:S02]  /*1d20*/  ISETP.GE.AND P0, PT, R9, RZ, PT ;  /* 0x000000ff0900720c */ /* 0x000fe40003f06270 */
[----:B------:R-:W-:-:S11]  /*1d30*/  ISETP.GE.AND P1, PT, R10, RZ, PT ;  /* 0x000000ff0a00720c */ /* 0x000fd60003f26270 */
[----:B------:R-:W-:Y:S01]  /*1d40*/  @P0 MOV R7, RZ ;  /* 0x000000ff00070202 */ /* 0x000fe20000000f00 */
[----:B------:R-:W-:Y:S02]  /*1d50*/  @!P0 IMAD.MOV.U32 R7, RZ, RZ, -0x40 ;  /* 0xffffffc0ff078424 */ /* 0x000fe400078e00ff */
[----:B------:R-:W-:Y:S01]  /*1d60*/  @!P0 FFMA R2, R2, 1.84467440737095516160e+19, RZ ;  /* 0x5f80000002028823 */ /* 0x000fe200000000ff */
[----:B------:R-:W-:Y:S02]  /*1d70*/  @!P1 FFMA R3, R3, 1.84467440737095516160e+19, RZ ;  /* 0x5f80000003039823 */ /* 0x000fe400000000ff */
[----:B------:R-:W-:-:S07]  /*1d80*/  @!P1 IADD3 R7, PT, PT, R7, 0x40, RZ ;  /* 0x0000004007079810 */ /* 0x000fce0007ffe0ff */
.L_x_21:
[----:B------:R-:W-:-:S04]  /*1d90*/  LEA R10, R14, 0xc0800000, 0x17 ;  /* 0xc08000000e0a7811 */ /* 0x000fc800078eb8ff */
[----:B------:R-:W-:Y:S01]  /*1da0*/  IADD3 R10, PT, PT, -R10, R3, RZ ;  /* 0x000000030a0a7210 */ /* 0x000fe20007ffe1ff */
[----:B------:R-:W-:-:S03]  /*1db0*/  VIADD R3, R12, 0xffffff81 ;  /* 0xffffff810c037836 */ /* 0x000fc60000000000 */
[----:B------:R0:W1:Y:S01]  /*1dc0*/  MUFU.RCP R9, R10 ;  /* 0x0000000a00097308 */ /* 0x0000620000001000 */
[----:B------:R-:W-:Y:S01]  /*1dd0*/  FADD.FTZ R11, -R10, -RZ ;  /* 0x800000ff0a0b7221 */ /* 0x000fe20000010100 */
[C---:B------:R-:W-:Y:S01]  /*1de0*/  IMAD R2, R3.reuse, -0x800000, R2 ;  /* 0xff80000003027824 */ /* 0x040fe200078e0202 */
[----:B0-----:R-:W-:-:S04]  /*1df0*/  IADD3 R10, PT, PT, R3, 0x7f, -R14 ;  /* 0x0000007f030a7810 */ /* 0x001fc80007ffe80e */
[----:B------:R-:W-:Y:S01]  /*1e00*/  IADD3 R10, PT, PT, R10, R7, RZ ;  /* 0x000000070a0a7210 */ /* 0x000fe20007ffe0ff */
[----:B-1----:R-:W-:-:S04]  /*1e10*/  FFMA R12, R9, R11, 1 ;  /* 0x3f800000090c7423 */ /* 0x002fc8000000000b */
[----:B------:R-:W-:-:S04]  /*1e20*/  FFMA R16, R9, R12, R9 ;  /* 0x0000000c09107223 */ /* 0x000fc80000000009 */
[----:B------:R-:W-:-:S04]  /*1e30*/  FFMA R9, R2, R16, RZ ;  /* 0x0000001002097223 */ /* 0x000fc800000000ff */
[----:B------:R-:W-:-:S04]  /*1e40*/  FFMA R12, R11, R9, R2 ;  /* 0x000000090b0c7223 */ /* 0x000fc80000000002 */
[----:B------:R-:W-:-:S04]  /*1e50*/  FFMA R9, R16, R12, R9 ;  /* 0x0000000c10097223 */ /* 0x000fc80000000009 */
[----:B------:R-:W-:-:S04]  /*1e60*/  FFMA R12, R11, R9, R2 ;  /* 0x000000090b0c7223 */ /* 0x000fc80000000002 */
[----:B------:R-:W-:-:S05]  /*1e70*/  FFMA R2, R16, R12, R9 ;  /* 0x0000000c10027223 */ /* 0x000fca0000000009 */
[----:B------:R-:W-:-:S04]  /*1e80*/  SHF.R.U32.HI R3, RZ, 0x17, R2 ;  /* 0x00000017ff037819 */ /* 0x000fc80000011602 */
[----:B------:R-:W-:-:S04]  /*1e90*/  LOP3.LUT R3, R3, 0xff, RZ, 0xc0, !PT ;  /* 0x000000ff03037812 */ /* 0x000fc800078ec0ff */
[----:B------:R-:W-:-:S05]  /*1ea0*/  IADD3 R11, PT, PT, R3, R10, RZ ;  /* 0x0000000a030b7210 */ /* 0x000fca0007ffe0ff */
[----:B------:R-:W-:-:S05]  /*1eb0*/  VIADD R3, R11, 0xffffffff ;  /* 0xffffffff0b037836 */ /* 0x000fca0000000000 */
[----:B------:R-:W-:-:S13]  /*1ec0*/  ISETP.GE.U32.AND P0, PT, R3, 0xfe, PT ;  /* 0x000000fe0300780c */ /* 0x000fda0003f06070 */
[----:B------:R-:W-:Y:S05]  /*1ed0*/  @!P0 BRA `(.L_x_26) ;  /* 0x0000000000808947 */ /* 0x000fea0003800000 */
[----:B------:R-:W-:-:S13]  /*1ee0*/  ISETP.GT.AND P0, PT, R11, 0xfe, PT ;  /* 0x000000fe0b00780c */ /* 0x000fda0003f04270 */
[----:B------:R-:W-:Y:S05]  /*1ef0*/  @P0 BRA `(.L_x_27) ;  /* 0x00000000006c0947 */ /* 0x000fea0003800000 */
[----:B------:R-:W-:-:S13]  /*1f00*/  ISETP.GE.AND P0, PT, R11, 0x1, PT ;  /* 0x000000010b00780c */ /* 0x000fda0003f06270 */
[----:B------:R-:W-:Y:S05]  /*1f10*/  @P0 BRA `(.L_x_28) ;  /* 0x0000000000980947 */ /* 0x000fea0003800000 */
[----:B------:R-:W-:Y:S02]  /*1f20*/  ISETP.GE.AND P0, PT, R11, -0x18, PT ;  /* 0xffffffe80b00780c */ /* 0x000fe40003f06270 */
[----:B------:R-:W-:-:S11]  /*1f30*/  LOP3.LUT R2, R2, 0x80000000, RZ, 0xc0, !PT ;  /* 0x8000000002027812 */ /* 0x000fd600078ec0ff */
[----:B------:R-:W-:Y:S05]  /*1f40*/  @!P0 BRA `(.L_x_28) ;  /* 0x00000000008c8947 */ /* 0x000fea0003800000 */
[CCC-:B------:R-:W-:Y:S01]  /*1f50*/  FFMA.RZ R3, R16.reuse, R12.reuse, R9.reuse ;  /* 0x0000000c10037223 */ /* 0x1c0fe2000000c009 */
[CCC-:B------:R-:W-:Y:S01]  /*1f60*/  FFMA.RM R10, R16.reuse, R12.reuse, R9.reuse ;  /* 0x0000000c100a7223 */ /* 0x1c0fe20000004009 */
[C---:B------:R-:W-:Y:S02]  /*1f70*/  ISETP.NE.AND P2, PT, R11.reuse, RZ, PT ;  /* 0x000000ff0b00720c */ /* 0x040fe40003f45270 */
[----:B------:R-:W-:Y:S02]  /*1f80*/  ISETP.NE.AND P1, PT, R11, RZ, PT ;  /* 0x000000ff0b00720c */ /* 0x000fe40003f25270 */
[----:B------:R-:W-:Y:S01]  /*1f90*/  LOP3.LUT R7, R3, 0x7fffff, RZ, 0xc0, !PT ;  /* 0x007fffff03077812 */ /* 0x000fe200078ec0ff */
[----:B------:R-:W-:Y:S01]  /*1fa0*/  FFMA.RP R3, R16, R12, R9 ;  /* 0x0000000c10037223 */ /* 0x000fe20000008009 */
[----:B------:R-:W-:Y:S02]  /*1fb0*/  IADD3 R12, PT, PT, R11, 0x20, RZ ;  /* 0x000000200b0c7810 */ /* 0x000fe40007ffe0ff */
[----:B------:R-:W-:-:S02]  /*1fc0*/  LOP3.LUT R7, R7, 0x800000, RZ, 0xfc, !PT ;  /* 0x0080000007077812 */ /* 0x000fc400078efcff */
[----:B------:R-:W-:Y:S02]  /*1fd0*/  IADD3 R9, PT, PT, -R11, RZ, RZ ;  /* 0x000000ff0b097210 */ /* 0x000fe40007ffe1ff */
[----:B------:R-:W-:Y:S02]  /*1fe0*/  SHF.L.U32 R12, R7, R12, RZ ;  /* 0x0000000c070c7219 */ /* 0x000fe400000006ff */
[----:B------:R-:W-:Y:S02]  /*1ff0*/  FSETP.NEU.FTZ.AND P0, PT, R3, R10, PT ;  /* 0x0000000a0300720b */ /* 0x000fe40003f1d000 */
[----:B------:R-:W-:Y:S02]  /*2000*/  SEL R10, R9, RZ, P2 ;  /* 0x000000ff090a7207 */ /* 0x000fe40001000000 */
[----:B------:R-:W-:Y:S02]  /*2010*/  ISETP.NE.AND P1, PT, R12, RZ, P1 ;  /* 0x000000ff0c00720c */ /* 0x000fe40000f25270 */
[----:B------:R-:W-:-:S02]  /*2020*/  SHF.R.U32.HI R10, RZ, R10, R7 ;  /* 0x0000000aff0a7219 */ /* 0x000fc40000011607 */
[----:B------:R-:W-:Y:S02]  /*2030*/  PLOP3.LUT P0, PT, P0, P1, PT, 0xf8, 0x8f ;  /* 0x00000000008f781c */ /* 0x000fe40000703f70 */
[----:B------:R-:W-:Y:S02]  /*2040*/  SHF.R.U32.HI R12, RZ, 0x1, R10 ;  /* 0x00000001ff0c7819 */ /* 0x000fe4000001160a */
[----:B------:R-:W-:-:S04]  /*2050*/  SEL R3, RZ, 0x1, !P0 ;  /* 0x00000001ff037807 */ /* 0x000fc80004000000 */
[----:B------:R-:W-:-:S04]  /*2060*/  LOP3.LUT R3, R3, 0x1, R12, 0xf8, !PT ;  /* 0x0000000103037812 */ /* 0x000fc800078ef80c */
[----:B------:R-:W-:-:S05]  /*2070*/  LOP3.LUT R3, R3, R10, RZ, 0xc0, !PT ;  /* 0x0000000a03037212 */ /* 0x000fca00078ec0ff */
[----:B------:R-:W-:-:S05]  /*2080*/  IMAD.IADD R3, R12, 0x1, R3 ;  /* 0x000000010c037824 */ /* 0x000fca00078e0203 */
[----:B------:R-:W-:Y:S01]  /*2090*/  LOP3.LUT R2, R3, R2, RZ, 0xfc, !PT ;  /* 0x0000000203027212 */ /* 0x000fe200078efcff */
[----:B------:R-:W-:Y:S06]  /*20a0*/  BRA `(.L_x_28) ;  /* 0x0000000000347947 */ /* 0x000fec0003800000 */
.L_x_27:
[----:B------:R-:W-:-:S04]  /*20b0*/  LOP3.LUT R2, R2, 0x80000000, RZ, 0xc0, !PT ;  /* 0x8000000002027812 */ /* 0x000fc800078ec0ff */
[----:B------:R-:W-:Y:S01]  /*20c0*/  LOP3.LUT R2, R2, 0x7f800000, RZ, 0xfc, !PT ;  /* 0x7f80000002027812 */ /* 0x000fe200078efcff */
[----:B------:R-:W-:Y:S06]  /*20d0*/  BRA `(.L_x_28) ;  /* 0x0000000000287947 */ /* 0x000fec0003800000 */
.L_x_26:
[----:B------:R-:W-:Y:S01]  /*20e0*/  LEA R2, R10, R2, 0x17 ;  /* 0x000000020a027211 */ /* 0x000fe200078eb8ff */
[----:B------:R-:W-:Y:S06]  /*20f0*/  BRA `(.L_x_28) ;  /* 0x0000000000207947 */ /* 0x000fec0003800000 */
.L_x_25:
[----:B------:R-:W-:-:S04]  /*2100*/  LOP3.LUT R2, R3, 0x80000000, R2, 0x48, !PT ;  /* 0x8000000003027812 */ /* 0x000fc800078e4802 */
[----:B------:R-:W-:Y:S01]  /*2110*/  LOP3.LUT R2, R2, 0x7f800000, RZ, 0xfc, !PT ;  /* 0x7f80000002027812 */ /* 0x000fe200078efcff */
[----:B------:R-:W-:Y:S06]  /*2120*/  BRA `(.L_x_28) ;  /* 0x0000000000147947 */ /* 0x000fec0003800000 */
.L_x_24:
[----:B------:R-:W-:Y:S01]  /*2130*/  LOP3.LUT R2, R3, 0x80000000, R2, 0x48, !PT ;  /* 0x8000000003027812 */ /* 0x000fe200078e4802 */
[----:B------:R-:W-:Y:S06]  /*2140*/  BRA `(.L_x_28) ;  /* 0x00000000000c7947 */ /* 0x000fec0003800000 */
.L_x_23:
[----:B------:R-:W0:Y:S01]  /*2150*/  MUFU.RSQ R2, -QNAN ;  /* 0xffc0000000027908 */ /* 0x000e220000001400 */
[----:B------:R-:W-:Y:S05]  /*2160*/  BRA `(.L_x_28) ;  /* 0x0000000000047947 */ /* 0x000fea0003800000 */
.L_x_22:
[----:B------:R-:W-:-:S07]  /*2170*/  FADD.FTZ R2, R2, R3 ;  /* 0x0000000302027221 */ /* 0x000fce0000010000 */
.L_x_28:
[----:B------:R-:W-:-:S04]  /*2180*/  HFMA2 R9, -RZ, RZ, 0, 0 ;  /* 0x00000000ff097431 */ /* 0x000fc800000001ff */
[----:B0-----:R-:W-:Y:S05]  /*2190*/  RET.REL.NODEC R8 `(_Z7computefiffffffffffffffffffffffffPffff) ;  /* 0xffffffdc08987950 */ /* 0x001fea0003c3ffff */
.L_x_29:
[----:B------:R-:W-:-:S00]  /*21a0*/  BRA `(.L_x_29) ;  /* 0xfffffffc00fc7947 */ /* 0x000fc0000383ffff */
[----:B------:R-:W-:-:S00]  /*21b0*/  NOP ;  /* 0x0000000000007918 */ /* 0x000fc00000000000 */
        /* <DEDUP_REMOVED lines=12> */
.L_x_30:


//--------------------- .nv.global.init           --------------------------
	.section	.nv.global.init,"aw",@progbits
	.align	4
.nv.global.init:
	.type		__cudart_i2opi_f,@object
	.size		__cudart_i2opi_f,($str - __cudart_i2opi_f)
__cudart_i2opi_f:
        /*0000*/ 	.byte	0x41, 0x90, 0x43, 0x3c, 0x99, 0x95, 0x62, 0xdb, 0xc0, 0xdd, 0x34, 0xf5, 0xd1, 0x57, 0x27, 0xfc
        /*0010*/ 	.byte	0x29, 0x15, 0x44, 0x4e, 0x6e, 0x83, 0xf9, 0xa2
	.type		$str,@object
	.size		$str,(.L_0 - $str)
$str:
        /*0018*/ 	.byte	0x25, 0x2e, 0x31, 0x37, 0x67, 0x0a, 0x00
.L_0:


//--------------------- .nv.shared.reserved.0     --------------------------
	.section	.nv.shared.reserved.0,"aw",@nobits
	.weak		__nv_reservedSMEM_offset_0_alias
	.size		__nv_reservedSMEM_offset_0_alias, 0, 64
	.other		__nv_reservedSMEM_offset_0_alias,@"STO_CUDA_RESERVED_SHARED STV_DEFAULT"
__nv_reservedSMEM_offset_0_alias:
	.zero		0
	.zero		64


//--------------------- .nv.constant0._Z7computefiffffffffffffffffffffffffPffff --------------------------
	.section	.nv.constant0._Z7computefiffffffffffffffffffffffffPffff,"a",@progbits
	.sectionflags	@""
	.align	4
.nv.constant0._Z7computefiffffffffffffffffffffffffPffff:
	.zero		1020


//--------------------- SYMBOLS --------------------------

	.type		.nv.reservedSmem.offset0,@object
	.size		.nv.reservedSmem.offset0,0x4
	.type		vprintf,@function
